// auto-generated by cutlass_sweep.gemm — config: {"arch": "sm_90", "cluster_m": 1, "cluster_n": 2, "dtype": "int8", "dtype_b": "int8", "layout": "nt", "stages": 0, "tile_k": 32, "tile_m": 64, "tile_n": 128}
#include "cutlass/cutlass.h"
#include "cutlass/gemm/collective/collective_builder.hpp"
#include "cutlass/gemm/device/gemm_universal_adapter.h"
#include "cutlass/gemm/kernel/gemm_universal.hpp"
#include "cutlass/epilogue/collective/collective_builder.hpp"

using ElemA = int8_t;
using ElemB = int8_t;
using ElemCD = int8_t;
using Acc  = int32_t;
using TileShape    = cute::Shape<cute::_64, cute::_128, cute::_32>;
using ClusterShape = cute::Shape<cute::_1, cute::_2, cute::_1>;

using CollectiveEpilogue = typename cutlass::epilogue::collective::CollectiveBuilder<
    cutlass::arch::Sm90, cutlass::arch::OpClassTensorOp,
    TileShape, ClusterShape,
    cutlass::epilogue::collective::EpilogueTileAuto,
    Acc, Acc,
    ElemCD, cutlass::layout::RowMajor, 128 / cutlass::sizeof_bits<ElemCD>::value,
    ElemCD, cutlass::layout::RowMajor, 128 / cutlass::sizeof_bits<ElemCD>::value,
    cutlass::epilogue::collective::EpilogueScheduleAuto
  >::CollectiveOp;

using CollectiveMainloop = typename cutlass::gemm::collective::CollectiveBuilder<
    cutlass::arch::Sm90, cutlass::arch::OpClassTensorOp,
    ElemA, cutlass::layout::RowMajor, 128 / cutlass::sizeof_bits<ElemA>::value,
    ElemB, cutlass::layout::ColumnMajor, 128 / cutlass::sizeof_bits<ElemB>::value,
    Acc,
    TileShape, ClusterShape,
    cutlass::gemm::collective::StageCountAutoCarveout<static_cast<int>(sizeof(typename CollectiveEpilogue::SharedStorage))>,
    cutlass::gemm::collective::KernelScheduleAuto
  >::CollectiveOp;

using GemmKernel = cutlass::gemm::kernel::GemmUniversal<
    cute::Shape<int,int,int,int>,
    CollectiveMainloop,
    CollectiveEpilogue
>;
using Gemm = cutlass::gemm::device::GemmUniversalAdapter<GemmKernel>;

// Force the device kernel symbol into the cubin without needing a host main.
auto* _anchor = &cutlass::device_kernel<GemmKernel>;


// ===== COMPILED SASS (sm_90a) =====

	.target	sm_90a

	.elftype	@"ET_EXEC"


//--------------------- .note.nv.tkinfo           --------------------------
	.section	.note.nv.tkinfo,"",@"SHT_NOTE"
	.sectionflags	@"SHF_NOTE_NV_TKINFO"
	.tkinfo
        /*0018*/ 	.word	0x00000002
        /*0030*/ 	.string	""
        /*0030*/ 	.string	"ptxas"
        /*0030*/ 	.string	"Cuda compilation tools, release 13.0, V13.0.88"
        /*0030*/ 	.string	"Build cuda_13.0.r13.0/compiler.36424714_0"
        /*0030*/ 	.string	"-arch sm_90a -m 64 "



//--------------------- .note.nv.cuinfo           --------------------------
	.section	.note.nv.cuinfo,"",@"SHT_NOTE"
	.sectionflags	@"SHF_NOTE_NV_CUINFO"
        /*0018*/ 	.short	0x0002
        /*001a*/ 	.short	0x005a
        /*001c*/ 	.short	0x0082
	.zero		2


//--------------------- .nv.info                  --------------------------
	.section	.nv.info,"",@"SHT_CUDA_INFO"
	.align	4


	//----- nvinfo : EIATTR_REGCOUNT
	.align		4
        /*0000*/ 	.byte	0x04, 0x2f
        /*0002*/ 	.short	(.L_15 - .L_14)
	.align		4
.L_14:
        /*0004*/ 	.word	index@(_ZN7cutlass13device_kernelINS_4gemm6kernel13GemmUniversalIN4cute5tupleIJiiiiEEENS1_10collective13CollectiveMmaINS1_34MainloopSm90TmaGmmaWarpSpecializedILi37ENS5_IJNS4_1CILi1EEENSA_ILi2EEESB_EEENS1_32KernelTmaWarpSpecializedPingpongEEENS5_IJNSA_ILi64EEENSA_ILi128EEENSA_ILi32EEEEEEaNS5_IJlSB_lEEEaSK_NS4_8TiledMMAINS4_8MMA_AtomIJNS4_4SM904GMMA27MMA_64x128x32_S32S8S8_SS_TNEEEENS4_6LayoutINS5_IJSB_SB_SB_EEENS5_IJNSA_ILi0EEEST_ST_EEEEENS5_IJNS4_10UnderscoreESW_SW_EEEEENS4_23SM90_TMA_LOAD_MULTICASTENS4_14ComposedLayoutINS4_7SwizzleILi1ELi4ELi3EEENS4_18smem_ptr_flag_bitsILi8EEENSR_INS5_IJNSA_ILi8EEESI_EEENS5_IJSI_SB_EEEEEEEvNS4_8identityENS4_13SM90_TMA_LOADES19_vS1A_EENS_8epilogue10collective6detail29Sm90TmaWarpSpecializedAdapterINS1E_15DefaultEpilogueIaSK_SK_NS1D_6thread17LinearCombinationIaLi1EiiLNS1I_9ScaleType4KindE0ELNS_15FloatRoundStyleE2EaEENS1_15EpilogueDefaultEEEEEvvEEEEvNT_6ParamsE)
        /*0008*/ 	.word	0x000000a8


	//----- nvinfo : EIATTR_FRAME_SIZE
	.align		4
.L_15:
        /*000c*/ 	.byte	0x04, 0x11
        /*000e*/ 	.short	(.L_17 - .L_16)
	.align		4
.L_16:
        /*0010*/ 	.word	index@(_ZN7cutlass13device_kernelINS_4gemm6kernel13GemmUniversalIN4cute5tupleIJiiiiEEENS1_10collective13CollectiveMmaINS1_34MainloopSm90TmaGmmaWarpSpecializedILi37ENS5_IJNS4_1CILi1EEENSA_ILi2EEESB_EEENS1_32KernelTmaWarpSpecializedPingpongEEENS5_IJNSA_ILi64EEENSA_ILi128EEENSA_ILi32EEEEEEaNS5_IJlSB_lEEEaSK_NS4_8TiledMMAINS4_8MMA_AtomIJNS4_4SM904GMMA27MMA_64x128x32_S32S8S8_SS_TNEEEENS4_6LayoutINS5_IJSB_SB_SB_EEENS5_IJNSA_ILi0EEEST_ST_EEEEENS5_IJNS4_10UnderscoreESW_SW_EEEEENS4_23SM90_TMA_LOAD_MULTICASTENS4_14ComposedLayoutINS4_7SwizzleILi1ELi4ELi3EEENS4_18smem_ptr_flag_bitsILi8EEENSR_INS5_IJNSA_ILi8EEESI_EEENS5_IJSI_SB_EEEEEEEvNS4_8identityENS4_13SM90_TMA_LOADES19_vS1A_EENS_8epilogue10collective6detail29Sm90TmaWarpSpecializedAdapterINS1E_15DefaultEpilogueIaSK_SK_NS1D_6thread17LinearCombinationIaLi1EiiLNS1I_9ScaleType4KindE0ELNS_15FloatRoundStyleE2EaEENS1_15EpilogueDefaultEEEEEvvEEEEvNT_6ParamsE)
        /*0014*/ 	.word	0x00000008


	//----- nvinfo : EIATTR_MIN_STACK_SIZE
	.align		4
.L_17:
        /*0018*/ 	.byte	0x04, 0x12
        /*001a*/ 	.short	(.L_19 - .L_18)
	.align		4
.L_18:
        /*001c*/ 	.word	index@(_ZN7cutlass13device_kernelINS_4gemm6kernel13GemmUniversalIN4cute5tupleIJiiiiEEENS1_10collective13CollectiveMmaINS1_34MainloopSm90TmaGmmaWarpSpecializedILi37ENS5_IJNS4_1CILi1EEENSA_ILi2EEESB_EEENS1_32KernelTmaWarpSpecializedPingpongEEENS5_IJNSA_ILi64EEENSA_ILi128EEENSA_ILi32EEEEEEaNS5_IJlSB_lEEEaSK_NS4_8TiledMMAINS4_8MMA_AtomIJNS4_4SM904GMMA27MMA_64x128x32_S32S8S8_SS_TNEEEENS4_6LayoutINS5_IJSB_SB_SB_EEENS5_IJNSA_ILi0EEEST_ST_EEEEENS5_IJNS4_10UnderscoreESW_SW_EEEEENS4_23SM90_TMA_LOAD_MULTICASTENS4_14ComposedLayoutINS4_7SwizzleILi1ELi4ELi3EEENS4_18smem_ptr_flag_bitsILi8EEENSR_INS5_IJNSA_ILi8EEESI_EEENS5_IJSI_SB_EEEEEEEvNS4_8identityENS4_13SM90_TMA_LOADES19_vS1A_EENS_8epilogue10collective6detail29Sm90TmaWarpSpecializedAdapterINS1E_15DefaultEpilogueIaSK_SK_NS1D_6thread17LinearCombinationIaLi1EiiLNS1I_9ScaleType4KindE0ELNS_15FloatRoundStyleE2EaEENS1_15EpilogueDefaultEEEEEvvEEEEvNT_6ParamsE)
        /*0020*/ 	.word	0x00000008
.L_19:


//--------------------- .nv.compat                --------------------------
	.section	.nv.compat,"",@"SHT_CUDA_COMPAT_INFO"
	.align	4
        /*0000*/ 	.byte	0x02, 0x09, 0x01, 0x00, 0x02, 0x02, 0x04, 0x00, 0x02, 0x05, 0x05, 0x00, 0x03, 0x07, 0x01, 0x01
        /*0010*/ 	.byte	0x02, 0x03, 0x01, 0x00, 0x02, 0x06, 0x01, 0x00, 0x04, 0x0b, 0x08, 0x00, 0x00, 0x00, 0x00, 0x00
        /*0020*/ 	.byte	0x00, 0x00, 0x00, 0x00


//--------------------- .nv.info._ZN7cutlass13device_kernelINS_4gemm6kernel13GemmUniversalIN4cute5tupleIJiiiiEEENS1_10collective13CollectiveMmaINS1_34MainloopSm90TmaGmmaWarpSpecializedILi37ENS5_IJNS4_1CILi1EEENSA_ILi2EEESB_EEENS1_32KernelTmaWarpSpecializedPingpongEEENS5_IJNSA_ILi64EEENSA_ILi128EEENSA_ILi32EEEEEEaNS5_IJlSB_lEEEaSK_NS4_8TiledMMAINS4_8MMA_AtomIJNS4_4SM904GMMA27MMA_64x128x32_S32S8S8_SS_TNEEEENS4_6LayoutINS5_IJSB_SB_SB_EEENS5_IJNSA_ILi0EEEST_ST_EEEEENS5_IJNS4_10UnderscoreESW_SW_EEEEENS4_23SM90_TMA_LOAD_MULTICASTENS4_14ComposedLayoutINS4_7SwizzleILi1ELi4ELi3EEENS4_18smem_ptr_flag_bitsILi8EEENSR_INS5_IJNSA_ILi8EEESI_EEENS5_IJSI_SB_EEEEEEEvNS4_8identityENS4_13SM90_TMA_LOADES19_vS1A_EENS_8epilogue10collective6detail29Sm90TmaWarpSpecializedAdapterINS1E_15DefaultEpilogueIaSK_SK_NS1D_6thread17LinearCombinationIaLi1EiiLNS1I_9ScaleType4KindE0ELNS_15FloatRoundStyleE2EaEENS1_15EpilogueDefaultEEEEEvvEEEEvNT_6ParamsE --------------------------
	.section	.nv.info._ZN7cutlass13device_kernelINS_4gemm6kernel13GemmUniversalIN4cute5tupleIJiiiiEEENS1_10collective13CollectiveMmaINS1_34MainloopSm90TmaGmmaWarpSpecializedILi37ENS5_IJNS4_1CILi1EEENSA_ILi2EEESB_EEENS1_32KernelTmaWarpSpecializedPingpongEEENS5_IJNSA_ILi64EEENSA_ILi128EEENSA_ILi32EEEEEEaNS5_IJlSB_lEEEaSK_NS4_8TiledMMAINS4_8MMA_AtomIJNS4_4SM904GMMA27MMA_64x128x32_S32S8S8_SS_TNEEEENS4_6LayoutINS5_IJSB_SB_SB_EEENS5_IJNSA_ILi0EEEST_ST_EEEEENS5_IJNS4_10UnderscoreESW_SW_EEEEENS4_23SM90_TMA_LOAD_MULTICASTENS4_14ComposedLayoutINS4_7SwizzleILi1ELi4ELi3EEENS4_18smem_ptr_flag_bitsILi8EEENSR_INS5_IJNSA_ILi8EEESI_EEENS5_IJSI_SB_EEEEEEEvNS4_8identityENS4_13SM90_TMA_LOADES19_vS1A_EENS_8epilogue10collective6detail29Sm90TmaWarpSpecializedAdapterINS1E_15DefaultEpilogueIaSK_SK_NS1D_6thread17LinearCombinationIaLi1EiiLNS1I_9ScaleType4KindE0ELNS_15FloatRoundStyleE2EaEENS1_15EpilogueDefaultEEEEEvvEEEEvNT_6ParamsE,"",@"SHT_CUDA_INFO"
	.sectionflags	@""
	.align	4


	//----- nvinfo : EIATTR_CUDA_API_VERSION
	.align		4
        /*0000*/ 	.byte	0x04, 0x37
        /*0002*/ 	.short	(.L_21 - .L_20)
.L_20:
        /*0004*/ 	.word	0x00000082


	//----- nvinfo : EIATTR_KPARAM_INFO
	.align		4
.L_21:
        /*0008*/ 	.byte	0x04, 0x17
        /*000a*/ 	.short	(.L_23 - .L_22)
.L_22:
        /*000c*/ 	.word	0x00000000
        /*0010*/ 	.short	0x0000
        /*0012*/ 	.short	0x0070
        /*0014*/ 	.byte	0x00, 0xf0, 0x01, 0x10


	//----- nvinfo : EIATTR_SPARSE_MMA_MASK
	.align		4
.L_23:
        /*0018*/ 	.byte	0x03, 0x50
        /*001a*/ 	.short	0x0000


	//----- nvinfo : EIATTR_MAXREG_COUNT
	.align		4
        /*001c*/ 	.byte	0x03, 0x1b
        /*001e*/ 	.short	0x00a8


	//----- nvinfo : EIATTR_NUM_BARRIERS
	.align		4
        /*0020*/ 	.byte	0x02, 0x4c
        /*0022*/ 	.byte	0x01
	.zero		1


	//----- nvinfo : EIATTR_EXTERNS
	.align		4
        /*0024*/ 	.byte	0x04, 0x0f
        /*0026*/ 	.short	(.L_25 - .L_24)


	//   ....[0]....
	.align		4
.L_24:
        /*0028*/ 	.word	index@(__assertfail)


	//----- nvinfo : EIATTR_ANNOTATIONS
	.align		4
.L_25:
        /*002c*/ 	.byte	0x04, 0x55
        /*002e*/ 	.short	(.L_27 - .L_26)


	//   ....[0]....
.L_26:
        /*0030*/ 	.word	0x00000001
        /*0034*/ 	.byte	0x90, 0x11, 0x00, 0x00, 0x01, 0x00, 0x00, 0x00, 0x50, 0x18, 0x00, 0x00, 0x01, 0x00, 0x00, 0x00
        /*0044*/ 	.byte	0x80, 0x57, 0x00, 0x00, 0x01, 0x00, 0x00, 0x00, 0x90, 0x63, 0x00, 0x00


	//----- nvinfo : EIATTR_MERCURY_ISA_VERSION
	.align		4
.L_27:
        /*0050*/ 	.byte	0x03, 0x5f
        /*0052*/ 	.short	0x0101


	//----- nvinfo : EIATTR_INT_WARP_WIDE_INSTR_OFFSETS
	.align		4
        /*0054*/ 	.byte	0x04, 0x31
        /*0056*/ 	.short	(.L_29 - .L_28)


	//   ....[0]....
.L_28:
        /*0058*/ 	.word	0x00000920


	//   ....[1]....
        /*005c*/ 	.word	0x00000960


	//   ....[2]....
        /*0060*/ 	.word	0x000009e0


	//   ....[3]....
        /*0064*/ 	.word	0x00000a40


	//   ....[4]....
        /*0068*/ 	.word	0x00000af0


	//   ....[5]....
        /*006c*/ 	.word	0x00000b00


	//   ....[6]....
        /*0070*/ 	.word	0x00000b70


	//   ....[7]....
        /*0074*/ 	.word	0x00000bc0


	//----- nvinfo : EIATTR_COOP_GROUP_MASK_REGIDS
	.align		4
.L_29:
        /*0078*/ 	.byte	0x04, 0x29
        /*007a*/ 	.short	(.L_31 - .L_30)


	//   ....[0]....
.L_30:
        /*007c*/ 	.word	0xffffffff


	//   ....[1]....
        /*0080*/ 	.word	0xffffffff


	//   ....[2]....
        /*0084*/ 	.word	0xffffffff


	//   ....[3]....
        /*0088*/ 	.word	0xffffffff


	//   ....[4]....
        /*008c*/ 	.word	0xffffffff


	//   ....[5]....
        /*0090*/ 	.word	0xffffffff


	//   ....[6]....
        /*0094*/ 	.word	0xffffffff


	//----- nvinfo : EIATTR_COOP_GROUP_INSTR_OFFSETS
	.align		4
.L_31:
        /*0098*/ 	.byte	0x04, 0x28
        /*009a*/ 	.short	(.L_33 - .L_32)


	//   ....[0]....
.L_32:
        /*009c*/ 	.word	0x00000070


	//   ....[1]....
        /*00a0*/ 	.word	0x00000080


	//   ....[2]....
        /*00a4*/ 	.word	0x00000140


	//   ....[3]....
        /*00a8*/ 	.word	0x00000740


	//   ....[4]....
        /*00ac*/ 	.word	0x00000780


	//   ....[5]....
        /*00b0*/ 	.word	0x00000820


	//   ....[6]....
        /*00b4*/ 	.word	0x00000d40


	//----- nvinfo : EIATTR_REG_RECONFIG
	.align		4
.L_33:
        /*00b8*/ 	.byte	0x01, 0x54
	.zero		2


	//----- nvinfo : EIATTR_SYSCALL_OFFSETS
	.align		4
        /*00bc*/ 	.byte	0x04, 0x46
        /*00be*/ 	.short	(.L_35 - .L_34)


	//   ....[0]....
.L_34:
        /*00c0*/ 	.word	0x00001ce0


	//----- nvinfo : EIATTR_MBARRIER_INSTR_OFFSETS
	.align		4
.L_35:
        /*00c4*/ 	.byte	0x04, 0x39
        /*00c6*/ 	.short	(.L_37 - .L_36)


	//   ....[0]....
.L_36:
        /*00c8*/ 	.word	0x00000270
        /*00cc*/ 	.word	0x000000ff
        /*00d0*/ 	.word	0x00000000
        /*00d4*/ 	.short	0x0100
        /*00d6*/ 	.byte	0x08
	.zero		1


	//   ....[1]....
        /*00d8*/ 	.word	0x00000280
        /*00dc*/ 	.word	0x000000ff
        /*00e0*/ 	.word	0x00000128
        /*00e4*/ 	.short	0x0100
        /*00e6*/ 	.byte	0x08
	.zero		1


	//   ....[2]....
        /*00e8*/ 	.word	0x00000290
        /*00ec*/ 	.word	0x000000ff
        /*00f0*/ 	.word	0x00000008
        /*00f4*/ 	.short	0x0100
        /*00f6*/ 	.byte	0x08
	.zero		1


	//   ....[3]....
        /*00f8*/ 	.word	0x000002a0
        /*00fc*/ 	.word	0x000000ff
        /*0100*/ 	.word	0x00000130
        /*0104*/ 	.short	0x0100
        /*0106*/ 	.byte	0x08
	.zero		1


	//   ....[4]....
        /*0108*/ 	.word	0x000002b0
        /*010c*/ 	.word	0x000000ff
        /*0110*/ 	.word	0x00000010
        /*0114*/ 	.short	0x0100
        /*0116*/ 	.byte	0x08
	.zero		1


	//   ....[5]....
        /*0118*/ 	.word	0x000002c0
        /*011c*/ 	.word	0x000000ff
        /*0120*/ 	.word	0x00000138
        /*0124*/ 	.short	0x0100
        /*0126*/ 	.byte	0x08
	.zero		1


	//   ....[6]....
        /*0128*/ 	.word	0x000002d0
        /*012c*/ 	.word	0x000000ff
        /*0130*/ 	.word	0x00000018
        /*0134*/ 	.short	0x0100
        /*0136*/ 	.byte	0x08
	.zero		1


	//   ....[7]....
        /*0138*/ 	.word	0x000002e0
        /*013c*/ 	.word	0x000000ff
        /*0140*/ 	.word	0x00000140
        /*0144*/ 	.short	0x0100
        /*0146*/ 	.byte	0x08
	.zero		1


	//   ....[8]....
        /*0148*/ 	.word	0x000002f0
        /*014c*/ 	.word	0x000000ff
        /*0150*/ 	.word	0x00000020
        /*0154*/ 	.short	0x0100
        /*0156*/ 	.byte	0x08
	.zero		1


	//   ....[9]....
        /*0158*/ 	.word	0x00000300
        /*015c*/ 	.word	0x000000ff
        /*0160*/ 	.word	0x00000148
        /*0164*/ 	.short	0x0100
        /*0166*/ 	.byte	0x08
	.zero		1


	//   ....[10]....
        /*0168*/ 	.word	0x00000310
        /*016c*/ 	.word	0x000000ff
        /*0170*/ 	.word	0x00000028
        /*0174*/ 	.short	0x0100
        /*0176*/ 	.byte	0x08
	.zero		1


	//   ....[11]....
        /*0178*/ 	.word	0x00000320
        /*017c*/ 	.word	0x000000ff
        /*0180*/ 	.word	0x00000150
        /*0184*/ 	.short	0x0100
        /*0186*/ 	.byte	0x08
	.zero		1


	//   ....[12]....
        /*0188*/ 	.word	0x00000330
        /*018c*/ 	.word	0x000000ff
        /*0190*/ 	.word	0x00000030
        /*0194*/ 	.short	0x0100
        /*0196*/ 	.byte	0x08
	.zero		1


	//   ....[13]....
        /*0198*/ 	.word	0x00000340
        /*019c*/ 	.word	0x000000ff
        /*01a0*/ 	.word	0x00000158
        /*01a4*/ 	.short	0x0100
        /*01a6*/ 	.byte	0x08
	.zero		1


	//   ....[14]....
        /*01a8*/ 	.word	0x00000350
        /*01ac*/ 	.word	0x000000ff
        /*01b0*/ 	.word	0x00000038
        /*01b4*/ 	.short	0x0100
        /*01b6*/ 	.byte	0x08
	.zero		1


	//   ....[15]....
        /*01b8*/ 	.word	0x00000360
        /*01bc*/ 	.word	0x000000ff
        /*01c0*/ 	.word	0x00000160
        /*01c4*/ 	.short	0x0100
        /*01c6*/ 	.byte	0x08
	.zero		1


	//   ....[16]....
        /*01c8*/ 	.word	0x00000370
        /*01cc*/ 	.word	0x000000ff
        /*01d0*/ 	.word	0x00000040
        /*01d4*/ 	.short	0x0100
        /*01d6*/ 	.byte	0x08
	.zero		1


	//   ....[17]....
        /*01d8*/ 	.word	0x00000380
        /*01dc*/ 	.word	0x000000ff
        /*01e0*/ 	.word	0x00000168
        /*01e4*/ 	.short	0x0100
        /*01e6*/ 	.byte	0x08
	.zero		1


	//   ....[18]....
        /*01e8*/ 	.word	0x00000390
        /*01ec*/ 	.word	0x000000ff
        /*01f0*/ 	.word	0x00000048
        /*01f4*/ 	.short	0x0100
        /*01f6*/ 	.byte	0x08
	.zero		1


	//   ....[19]....
        /*01f8*/ 	.word	0x000003a0
        /*01fc*/ 	.word	0x000000ff
        /*0200*/ 	.word	0x00000170
        /*0204*/ 	.short	0x0100
        /*0206*/ 	.byte	0x08
	.zero		1


	//   ....[20]....
        /*0208*/ 	.word	0x000003b0
        /*020c*/ 	.word	0x000000ff
        /*0210*/ 	.word	0x00000050
        /*0214*/ 	.short	0x0100
        /*0216*/ 	.byte	0x08
	.zero		1


	//   ....[21]....
        /*0218*/ 	.word	0x000003c0
        /*021c*/ 	.word	0x000000ff
        /*0220*/ 	.word	0x00000178
        /*0224*/ 	.short	0x0100
        /*0226*/ 	.byte	0x08
	.zero		1


	//   ....[22]....
        /*0228*/ 	.word	0x000003d0
        /*022c*/ 	.word	0x000000ff
        /*0230*/ 	.word	0x00000058
        /*0234*/ 	.short	0x0100
        /*0236*/ 	.byte	0x08
	.zero		1


	//   ....[23]....
        /*0238*/ 	.word	0x000003e0
        /*023c*/ 	.word	0x000000ff
        /*0240*/ 	.word	0x00000180
        /*0244*/ 	.short	0x0100
        /*0246*/ 	.byte	0x08
	.zero		1


	//   ....[24]....
        /*0248*/ 	.word	0x000003f0
        /*024c*/ 	.word	0x000000ff
        /*0250*/ 	.word	0x00000060
        /*0254*/ 	.short	0x0100
        /*0256*/ 	.byte	0x08
	.zero		1


	//   ....[25]....
        /*0258*/ 	.word	0x00000400
        /*025c*/ 	.word	0x000000ff
        /*0260*/ 	.word	0x00000188
        /*0264*/ 	.short	0x0100
        /*0266*/ 	.byte	0x08
	.zero		1


	//   ....[26]....
        /*0268*/ 	.word	0x00000410
        /*026c*/ 	.word	0x000000ff
        /*0270*/ 	.word	0x00000068
        /*0274*/ 	.short	0x0100
        /*0276*/ 	.byte	0x08
	.zero		1


	//   ....[27]....
        /*0278*/ 	.word	0x00000420
        /*027c*/ 	.word	0x000000ff
        /*0280*/ 	.word	0x00000190
        /*0284*/ 	.short	0x0100
        /*0286*/ 	.byte	0x08
	.zero		1


	//   ....[28]....
        /*0288*/ 	.word	0x00000430
        /*028c*/ 	.word	0x000000ff
        /*0290*/ 	.word	0x00000070
        /*0294*/ 	.short	0x0100
        /*0296*/ 	.byte	0x08
	.zero		1


	//   ....[29]....
        /*0298*/ 	.word	0x00000440
        /*029c*/ 	.word	0x000000ff
        /*02a0*/ 	.word	0x00000198
        /*02a4*/ 	.short	0x0100
        /*02a6*/ 	.byte	0x08
	.zero		1


	//   ....[30]....
        /*02a8*/ 	.word	0x00000450
        /*02ac*/ 	.word	0x000000ff
        /*02b0*/ 	.word	0x00000078
        /*02b4*/ 	.short	0x0100
        /*02b6*/ 	.byte	0x08
	.zero		1


	//   ....[31]....
        /*02b8*/ 	.word	0x00000460
        /*02bc*/ 	.word	0x000000ff
        /*02c0*/ 	.word	0x000001a0
        /*02c4*/ 	.short	0x0100
        /*02c6*/ 	.byte	0x08
	.zero		1


	//   ....[32]....
        /*02c8*/ 	.word	0x00000470
        /*02cc*/ 	.word	0x000000ff
        /*02d0*/ 	.word	0x00000080
        /*02d4*/ 	.short	0x0100
        /*02d6*/ 	.byte	0x08
	.zero		1


	//   ....[33]....
        /*02d8*/ 	.word	0x00000480
        /*02dc*/ 	.word	0x000000ff
        /*02e0*/ 	.word	0x000001a8
        /*02e4*/ 	.short	0x0100
        /*02e6*/ 	.byte	0x08
	.zero		1


	//   ....[34]....
        /*02e8*/ 	.word	0x00000490
        /*02ec*/ 	.word	0x000000ff
        /*02f0*/ 	.word	0x00000088
        /*02f4*/ 	.short	0x0100
        /*02f6*/ 	.byte	0x08
	.zero		1


	//   ....[35]....
        /*02f8*/ 	.word	0x000004a0
        /*02fc*/ 	.word	0x000000ff
        /*0300*/ 	.word	0x000001b0
        /*0304*/ 	.short	0x0100
        /*0306*/ 	.byte	0x08
	.zero		1


	//   ....[36]....
        /*0308*/ 	.word	0x000004b0
        /*030c*/ 	.word	0x000000ff
        /*0310*/ 	.word	0x00000090
        /*0314*/ 	.short	0x0100
        /*0316*/ 	.byte	0x08
	.zero		1


	//   ....[37]....
        /*0318*/ 	.word	0x000004c0
        /*031c*/ 	.word	0x000000ff
        /*0320*/ 	.word	0x000001b8
        /*0324*/ 	.short	0x0100
        /*0326*/ 	.byte	0x08
	.zero		1


	//   ....[38]....
        /*0328*/ 	.word	0x000004d0
        /*032c*/ 	.word	0x000000ff
        /*0330*/ 	.word	0x00000098
        /*0334*/ 	.short	0x0100
        /*0336*/ 	.byte	0x08
	.zero		1


	//   ....[39]....
        /*0338*/ 	.word	0x000004e0
        /*033c*/ 	.word	0x000000ff
        /*0340*/ 	.word	0x000001c0
        /*0344*/ 	.short	0x0100
        /*0346*/ 	.byte	0x08
	.zero		1


	//   ....[40]....
        /*0348*/ 	.word	0x000004f0
        /*034c*/ 	.word	0x000000ff
        /*0350*/ 	.word	0x000000a0
        /*0354*/ 	.short	0x0100
        /*0356*/ 	.byte	0x08
	.zero		1


	//   ....[41]....
        /*0358*/ 	.word	0x00000500
        /*035c*/ 	.word	0x000000ff
        /*0360*/ 	.word	0x000001c8
        /*0364*/ 	.short	0x0100
        /*0366*/ 	.byte	0x08
	.zero		1


	//   ....[42]....
        /*0368*/ 	.word	0x00000510
        /*036c*/ 	.word	0x000000ff
        /*0370*/ 	.word	0x000000a8
        /*0374*/ 	.short	0x0100
        /*0376*/ 	.byte	0x08
	.zero		1


	//   ....[43]....
        /*0378*/ 	.word	0x00000520
        /*037c*/ 	.word	0x000000ff
        /*0380*/ 	.word	0x000001d0
        /*0384*/ 	.short	0x0100
        /*0386*/ 	.byte	0x08
	.zero		1


	//   ....[44]....
        /*0388*/ 	.word	0x00000530
        /*038c*/ 	.word	0x000000ff
        /*0390*/ 	.word	0x000000b0
        /*0394*/ 	.short	0x0100
        /*0396*/ 	.byte	0x08
	.zero		1


	//   ....[45]....
        /*0398*/ 	.word	0x00000540
        /*039c*/ 	.word	0x000000ff
        /*03a0*/ 	.word	0x000001d8
        /*03a4*/ 	.short	0x0100
        /*03a6*/ 	.byte	0x08
	.zero		1


	//   ....[46]....
        /*03a8*/ 	.word	0x00000550
        /*03ac*/ 	.word	0x000000ff
        /*03b0*/ 	.word	0x000000b8
        /*03b4*/ 	.short	0x0100
        /*03b6*/ 	.byte	0x08
	.zero		1


	//   ....[47]....
        /*03b8*/ 	.word	0x00000560
        /*03bc*/ 	.word	0x000000ff
        /*03c0*/ 	.word	0x000001e0
        /*03c4*/ 	.short	0x0100
        /*03c6*/ 	.byte	0x08
	.zero		1


	//   ....[48]....
        /*03c8*/ 	.word	0x00000570
        /*03cc*/ 	.word	0x000000ff
        /*03d0*/ 	.word	0x000000c0
        /*03d4*/ 	.short	0x0100
        /*03d6*/ 	.byte	0x08
	.zero		1


	//   ....[49]....
        /*03d8*/ 	.word	0x00000580
        /*03dc*/ 	.word	0x000000ff
        /*03e0*/ 	.word	0x000001e8
        /*03e4*/ 	.short	0x0100
        /*03e6*/ 	.byte	0x08
	.zero		1


	//   ....[50]....
        /*03e8*/ 	.word	0x00000590
        /*03ec*/ 	.word	0x000000ff
        /*03f0*/ 	.word	0x000000c8
        /*03f4*/ 	.short	0x0100
        /*03f6*/ 	.byte	0x08
	.zero		1


	//   ....[51]....
        /*03f8*/ 	.word	0x000005a0
        /*03fc*/ 	.word	0x000000ff
        /*0400*/ 	.word	0x000001f0
        /*0404*/ 	.short	0x0100
        /*0406*/ 	.byte	0x08
	.zero		1


	//   ....[52]....
        /*0408*/ 	.word	0x000005b0
        /*040c*/ 	.word	0x000000ff
        /*0410*/ 	.word	0x000000d0
        /*0414*/ 	.short	0x0100
        /*0416*/ 	.byte	0x08
	.zero		1


	//   ....[53]....
        /*0418*/ 	.word	0x000005c0
        /*041c*/ 	.word	0x000000ff
        /*0420*/ 	.word	0x000001f8
        /*0424*/ 	.short	0x0100
        /*0426*/ 	.byte	0x08
	.zero		1


	//   ....[54]....
        /*0428*/ 	.word	0x000005d0
        /*042c*/ 	.word	0x000000ff
        /*0430*/ 	.word	0x000000d8
        /*0434*/ 	.short	0x0100
        /*0436*/ 	.byte	0x08
	.zero		1


	//   ....[55]....
        /*0438*/ 	.word	0x000005e0
        /*043c*/ 	.word	0x000000ff
        /*0440*/ 	.word	0x00000200
        /*0444*/ 	.short	0x0100
        /*0446*/ 	.byte	0x08
	.zero		1


	//   ....[56]....
        /*0448*/ 	.word	0x000005f0
        /*044c*/ 	.word	0x000000ff
        /*0450*/ 	.word	0x000000e0
        /*0454*/ 	.short	0x0100
        /*0456*/ 	.byte	0x08
	.zero		1


	//   ....[57]....
        /*0458*/ 	.word	0x00000600
        /*045c*/ 	.word	0x000000ff
        /*0460*/ 	.word	0x00000208
        /*0464*/ 	.short	0x0100
        /*0466*/ 	.byte	0x08
	.zero		1


	//   ....[58]....
        /*0468*/ 	.word	0x00000610
        /*046c*/ 	.word	0x000000ff
        /*0470*/ 	.word	0x000000e8
        /*0474*/ 	.short	0x0100
        /*0476*/ 	.byte	0x08
	.zero		1


	//   ....[59]....
        /*0478*/ 	.word	0x00000620
        /*047c*/ 	.word	0x000000ff
        /*0480*/ 	.word	0x00000210
        /*0484*/ 	.short	0x0100
        /*0486*/ 	.byte	0x08
	.zero		1


	//   ....[60]....
        /*0488*/ 	.word	0x00000630
        /*048c*/ 	.word	0x000000ff
        /*0490*/ 	.word	0x000000f0
        /*0494*/ 	.short	0x0100
        /*0496*/ 	.byte	0x08
	.zero		1


	//   ....[61]....
        /*0498*/ 	.word	0x00000640
        /*049c*/ 	.word	0x000000ff
        /*04a0*/ 	.word	0x00000218
        /*04a4*/ 	.short	0x0100
        /*04a6*/ 	.byte	0x08
	.zero		1


	//   ....[62]....
        /*04a8*/ 	.word	0x00000650
        /*04ac*/ 	.word	0x000000ff
        /*04b0*/ 	.word	0x000000f8
        /*04b4*/ 	.short	0x0100
        /*04b6*/ 	.byte	0x08
	.zero		1


	//   ....[63]....
        /*04b8*/ 	.word	0x00000660
        /*04bc*/ 	.word	0x000000ff
        /*04c0*/ 	.word	0x00000220
        /*04c4*/ 	.short	0x0100
        /*04c6*/ 	.byte	0x08
	.zero		1


	//   ....[64]....
        /*04c8*/ 	.word	0x00000670
        /*04cc*/ 	.word	0x000000ff
        /*04d0*/ 	.word	0x00000100
        /*04d4*/ 	.short	0x0100
        /*04d6*/ 	.byte	0x08
	.zero		1


	//   ....[65]....
        /*04d8*/ 	.word	0x00000680
        /*04dc*/ 	.word	0x000000ff
        /*04e0*/ 	.word	0x00000228
        /*04e4*/ 	.short	0x0100
        /*04e6*/ 	.byte	0x08
	.zero		1


	//   ....[66]....
        /*04e8*/ 	.word	0x00000690
        /*04ec*/ 	.word	0x000000ff
        /*04f0*/ 	.word	0x00000108
        /*04f4*/ 	.short	0x0100
        /*04f6*/ 	.byte	0x08
	.zero		1


	//   ....[67]....
        /*04f8*/ 	.word	0x000006a0
        /*04fc*/ 	.word	0x000000ff
        /*0500*/ 	.word	0x00000230
        /*0504*/ 	.short	0x0100
        /*0506*/ 	.byte	0x08
	.zero		1


	//   ....[68]....
        /*0508*/ 	.word	0x000006b0
        /*050c*/ 	.word	0x000000ff
        /*0510*/ 	.word	0x00000110
        /*0514*/ 	.short	0x0100
        /*0516*/ 	.byte	0x08
	.zero		1


	//   ....[69]....
        /*0518*/ 	.word	0x000006c0
        /*051c*/ 	.word	0x000000ff
        /*0520*/ 	.word	0x00000238
        /*0524*/ 	.short	0x0100
        /*0526*/ 	.byte	0x08
	.zero		1


	//   ....[70]....
        /*0528*/ 	.word	0x000006d0
        /*052c*/ 	.word	0x000000ff
        /*0530*/ 	.word	0x00000118
        /*0534*/ 	.short	0x0100
        /*0536*/ 	.byte	0x08
	.zero		1


	//   ....[71]....
        /*0538*/ 	.word	0x000006e0
        /*053c*/ 	.word	0x000000ff
        /*0540*/ 	.word	0x00000240
        /*0544*/ 	.short	0x0100
        /*0546*/ 	.byte	0x08
	.zero		1


	//   ....[72]....
        /*0548*/ 	.word	0x000006f0
        /*054c*/ 	.word	0x000000ff
        /*0550*/ 	.word	0x00000120
        /*0554*/ 	.short	0x0100
        /*0556*/ 	.byte	0x08
	.zero		1


	//   ....[73]....
        /*0558*/ 	.word	0x00000700
        /*055c*/ 	.word	0x000000ff
        /*0560*/ 	.word	0x00000248
        /*0564*/ 	.short	0x0100
        /*0566*/ 	.byte	0x08
	.zero		1


	//   ....[74]....
        /*0568*/ 	.word	0x00000bf0
        /*056c*/ 	.word	0x000000ff
        /*0570*/ 	.word	0x00000280
        /*0574*/ 	.short	0x0100
        /*0576*/ 	.byte	0x08
	.zero		1


	//   ....[75]....
        /*0578*/ 	.word	0x00000c90
        /*057c*/ 	.word	0x000000ff
        /*0580*/ 	.word	0x00000288
        /*0584*/ 	.short	0x0100
        /*0586*/ 	.byte	0x08
	.zero		1


	//   ....[76]....
        /*0588*/ 	.word	0x00000cc0
        /*058c*/ 	.word	0x000000ff
        /*0590*/ 	.word	0x00000260
        /*0594*/ 	.short	0x0100
        /*0596*/ 	.byte	0x09
	.zero		1


	//   ....[77]....
        /*0598*/ 	.word	0x00000cd0
        /*059c*/ 	.word	0x000000ff
        /*05a0*/ 	.word	0x00000268
        /*05a4*/ 	.short	0x0100
        /*05a6*/ 	.byte	0x09
	.zero		1


	//   ....[78]....
        /*05a8*/ 	.word	0x00000ce0
        /*05ac*/ 	.word	0x000000ff
        /*05b0*/ 	.word	0x00000270
        /*05b4*/ 	.short	0x0100
        /*05b6*/ 	.byte	0x09
	.zero		1


	//   ....[79]....
        /*05b8*/ 	.word	0x00000cf0
        /*05bc*/ 	.word	0x000000ff
        /*05c0*/ 	.word	0x00000278
        /*05c4*/ 	.short	0x0100
        /*05c6*/ 	.byte	0x09
	.zero		1


	//   ....[80]....
        /*05c8*/ 	.word	0x00001ba0
        /*05cc*/ 	.word	0x000000ff
        /*05d0*/ 	.word	0xfffffff8
        /*05d4*/ 	.short	0x010a
        /*05d6*/ 	.byte	0x2b
	.zero		1


	//   ....[81]....
        /*05d8*/ 	.word	0x00001d70
        /*05dc*/ 	.word	0x00000003
        /*05e0*/ 	.word	0x00000000
        /*05e4*/ 	.short	0x010a
        /*05e6*/ 	.byte	0x3f
	.zero		1


	//   ....[82]....
        /*05e8*/ 	.word	0x00001db0
        /*05ec*/ 	.word	0x00000003
        /*05f0*/ 	.word	0x00000000
        /*05f4*/ 	.short	0x010a
        /*05f6*/ 	.byte	0x3f
	.zero		1


	//   ....[83]....
        /*05f8*/ 	.word	0x00001f40
        /*05fc*/ 	.word	0x000000ff
        /*0600*/ 	.word	0x00000000
        /*0604*/ 	.short	0x010a
        /*0606*/ 	.byte	0x04
	.zero		1


	//   ....[84]....
        /*0608*/ 	.word	0x00001f80
        /*060c*/ 	.word	0x000000ff
        /*0610*/ 	.word	0x00000000
        /*0614*/ 	.short	0x010a
        /*0616*/ 	.byte	0x04
	.zero		1


	//   ....[85]....
        /*0618*/ 	.word	0x00002070
        /*061c*/ 	.word	0x00000005
        /*0620*/ 	.word	0x00000000
        /*0624*/ 	.short	0x0101
        /*0626*/ 	.byte	0x3f
	.zero		1


	//   ....[86]....
        /*0628*/ 	.word	0x00002180
        /*062c*/ 	.word	0x00000003
        /*0630*/ 	.word	0x00000000
        /*0634*/ 	.short	0x0101
        /*0636*/ 	.byte	0x2f
	.zero		1


	//   ....[87]....
        /*0638*/ 	.word	0x000022b0
        /*063c*/ 	.word	0x00000000
        /*0640*/ 	.word	0x00000000
        /*0644*/ 	.short	0x0101
        /*0646*/ 	.byte	0x3f
	.zero		1


	//   ....[88]....
        /*0648*/ 	.word	0x00002330
        /*064c*/ 	.word	0x000000ff
        /*0650*/ 	.word	0x00000008
        /*0654*/ 	.short	0x010a
        /*0656*/ 	.byte	0x2b
	.zero		1


	//   ....[89]....
        /*0658*/ 	.word	0x000057c0
        /*065c*/ 	.word	0x00000000
        /*0660*/ 	.word	0x00000000
        /*0664*/ 	.short	0x0101
        /*0666*/ 	.byte	0x2f
	.zero		1


	//   ....[90]....
        /*0668*/ 	.word	0x000060e0
        /*066c*/ 	.word	0x0000000f
        /*0670*/ 	.word	0x00000128
        /*0674*/ 	.short	0x010a
        /*0676*/ 	.byte	0x3f
	.zero		1


	//   ....[91]....
        /*0678*/ 	.word	0x00006530
        /*067c*/ 	.word	0x00000006
        /*0680*/ 	.word	0x00000288
        /*0684*/ 	.short	0x0101
        /*0686*/ 	.byte	0x3f
	.zero		1


	//   ....[92]....
        /*0688*/ 	.word	0x00006c10
        /*068c*/ 	.word	0x00000007
        /*0690*/ 	.word	0x00000000
        /*0694*/ 	.short	0x010a
        /*0696*/ 	.byte	0x3f
	.zero		1


	//   ....[93]....
        /*0698*/ 	.word	0x00006c90
        /*069c*/ 	.word	0x00000006
        /*06a0*/ 	.word	0x00000000
        /*06a4*/ 	.short	0x010a
        /*06a6*/ 	.byte	0x3f
	.zero		1


	//   ....[94]....
        /*06a8*/ 	.word	0x00006d20
        /*06ac*/ 	.word	0x00000007
        /*06b0*/ 	.word	0x00000000
        /*06b4*/ 	.short	0x010a
        /*06b6*/ 	.byte	0x3f
	.zero		1


	//   ....[95]....
        /*06b8*/ 	.word	0x00006db0
        /*06bc*/ 	.word	0x00000006
        /*06c0*/ 	.word	0x00000000
        /*06c4*/ 	.short	0x010a
        /*06c6*/ 	.byte	0x3f
	.zero		1


	//   ....[96]....
        /*06c8*/ 	.word	0x00006e40
        /*06cc*/ 	.word	0x00000007
        /*06d0*/ 	.word	0x00000000
        /*06d4*/ 	.short	0x010a
        /*06d6*/ 	.byte	0x3f
	.zero		1


	//   ....[97]....
        /*06d8*/ 	.word	0x00006ed0
        /*06dc*/ 	.word	0x00000006
        /*06e0*/ 	.word	0x00000000
        /*06e4*/ 	.short	0x010a
        /*06e6*/ 	.byte	0x3f
	.zero		1


	//   ....[98]....
        /*06e8*/ 	.word	0x00006f60
        /*06ec*/ 	.word	0x00000007
        /*06f0*/ 	.word	0x00000000
        /*06f4*/ 	.short	0x010a
        /*06f6*/ 	.byte	0x3f
	.zero		1


	//   ....[99]....
        /*06f8*/ 	.word	0x00006ff0
        /*06fc*/ 	.word	0x00000006
        /*0700*/ 	.word	0x00000000
        /*0704*/ 	.short	0x010a
        /*0706*/ 	.byte	0x3f
	.zero		1


	//   ....[100]....
        /*0708*/ 	.word	0x00007080
        /*070c*/ 	.word	0x00000007
        /*0710*/ 	.word	0x00000000
        /*0714*/ 	.short	0x010a
        /*0716*/ 	.byte	0x3f
	.zero		1


	//   ....[101]....
        /*0718*/ 	.word	0x00007110
        /*071c*/ 	.word	0x00000006
        /*0720*/ 	.word	0x00000000
        /*0724*/ 	.short	0x010a
        /*0726*/ 	.byte	0x3f
	.zero		1


	//   ....[102]....
        /*0728*/ 	.word	0x000071a0
        /*072c*/ 	.word	0x00000007
        /*0730*/ 	.word	0x00000000
        /*0734*/ 	.short	0x010a
        /*0736*/ 	.byte	0x3f
	.zero		1


	//   ....[103]....
        /*0738*/ 	.word	0x00007230
        /*073c*/ 	.word	0x00000006
        /*0740*/ 	.word	0x00000000
        /*0744*/ 	.short	0x010a
        /*0746*/ 	.byte	0x3f
	.zero		1


	//   ....[104]....
        /*0748*/ 	.word	0x000072c0
        /*074c*/ 	.word	0x00000007
        /*0750*/ 	.word	0x00000000
        /*0754*/ 	.short	0x010a
        /*0756*/ 	.byte	0x3f
	.zero		1


	//   ....[105]....
        /*0758*/ 	.word	0x00007350
        /*075c*/ 	.word	0x00000006
        /*0760*/ 	.word	0x00000000
        /*0764*/ 	.short	0x010a
        /*0766*/ 	.byte	0x3f
	.zero		1


	//   ....[106]....
        /*0768*/ 	.word	0x000073e0
        /*076c*/ 	.word	0x00000007
        /*0770*/ 	.word	0x00000000
        /*0774*/ 	.short	0x010a
        /*0776*/ 	.byte	0x3f
	.zero		1


	//   ....[107]....
        /*0778*/ 	.word	0x00007470
        /*077c*/ 	.word	0x00000006
        /*0780*/ 	.word	0x00000000
        /*0784*/ 	.short	0x010a
        /*0786*/ 	.byte	0x3f
	.zero		1


	//   ....[108]....
        /*0788*/ 	.word	0x00007500
        /*078c*/ 	.word	0x00000007
        /*0790*/ 	.word	0x00000000
        /*0794*/ 	.short	0x010a
        /*0796*/ 	.byte	0x3f
	.zero		1


	//   ....[109]....
        /*0798*/ 	.word	0x00007590
        /*079c*/ 	.word	0x00000006
        /*07a0*/ 	.word	0x00000000
        /*07a4*/ 	.short	0x010a
        /*07a6*/ 	.byte	0x3f
	.zero		1


	//   ....[110]....
        /*07a8*/ 	.word	0x00007620
        /*07ac*/ 	.word	0x00000007
        /*07b0*/ 	.word	0x00000000
        /*07b4*/ 	.short	0x010a
        /*07b6*/ 	.byte	0x3f
	.zero		1


	//   ....[111]....
        /*07b8*/ 	.word	0x000076b0
        /*07bc*/ 	.word	0x00000006
        /*07c0*/ 	.word	0x00000000
        /*07c4*/ 	.short	0x010a
        /*07c6*/ 	.byte	0x3f
	.zero		1


	//   ....[112]....
        /*07c8*/ 	.word	0x00007740
        /*07cc*/ 	.word	0x00000007
        /*07d0*/ 	.word	0x00000000
        /*07d4*/ 	.short	0x010a
        /*07d6*/ 	.byte	0x3f
	.zero		1


	//   ....[113]....
        /*07d8*/ 	.word	0x000077d0
        /*07dc*/ 	.word	0x00000006
        /*07e0*/ 	.word	0x00000000
        /*07e4*/ 	.short	0x010a
        /*07e6*/ 	.byte	0x3f
	.zero		1


	//   ....[114]....
        /*07e8*/ 	.word	0x00007860
        /*07ec*/ 	.word	0x00000007
        /*07f0*/ 	.word	0x00000000
        /*07f4*/ 	.short	0x010a
        /*07f6*/ 	.byte	0x3f
	.zero		1


	//   ....[115]....
        /*07f8*/ 	.word	0x000078f0
        /*07fc*/ 	.word	0x00000006
        /*0800*/ 	.word	0x00000000
        /*0804*/ 	.short	0x010a
        /*0806*/ 	.byte	0x3f
	.zero		1


	//   ....[116]....
        /*0808*/ 	.word	0x00007980
        /*080c*/ 	.word	0x00000007
        /*0810*/ 	.word	0x00000000
        /*0814*/ 	.short	0x010a
        /*0816*/ 	.byte	0x3f
	.zero		1


	//   ....[117]....
        /*0818*/ 	.word	0x00007a10
        /*081c*/ 	.word	0x00000006
        /*0820*/ 	.word	0x00000000
        /*0824*/ 	.short	0x010a
        /*0826*/ 	.byte	0x3f
	.zero		1


	//   ....[118]....
        /*0828*/ 	.word	0x00007aa0
        /*082c*/ 	.word	0x00000007
        /*0830*/ 	.word	0x00000000
        /*0834*/ 	.short	0x010a
        /*0836*/ 	.byte	0x3f
	.zero		1


	//   ....[119]....
        /*0838*/ 	.word	0x00007b30
        /*083c*/ 	.word	0x00000006
        /*0840*/ 	.word	0x00000000
        /*0844*/ 	.short	0x010a
        /*0846*/ 	.byte	0x3f
	.zero		1


	//   ....[120]....
        /*0848*/ 	.word	0x00007bc0
        /*084c*/ 	.word	0x00000007
        /*0850*/ 	.word	0x00000000
        /*0854*/ 	.short	0x010a
        /*0856*/ 	.byte	0x3f
	.zero		1


	//   ....[121]....
        /*0858*/ 	.word	0x00007c50
        /*085c*/ 	.word	0x00000006
        /*0860*/ 	.word	0x00000000
        /*0864*/ 	.short	0x010a
        /*0866*/ 	.byte	0x3f
	.zero		1


	//   ....[122]....
        /*0868*/ 	.word	0x00007ce0
        /*086c*/ 	.word	0x00000007
        /*0870*/ 	.word	0x00000000
        /*0874*/ 	.short	0x010a
        /*0876*/ 	.byte	0x3f
	.zero		1


	//   ....[123]....
        /*0878*/ 	.word	0x00007d70
        /*087c*/ 	.word	0x00000006
        /*0880*/ 	.word	0x00000000
        /*0884*/ 	.short	0x010a
        /*0886*/ 	.byte	0x3f
	.zero		1


	//   ....[124]....
        /*0888*/ 	.word	0x00007e00
        /*088c*/ 	.word	0x00000007
        /*0890*/ 	.word	0x00000000
        /*0894*/ 	.short	0x010a
        /*0896*/ 	.byte	0x3f
	.zero		1


	//   ....[125]....
        /*0898*/ 	.word	0x00007e90
        /*089c*/ 	.word	0x00000006
        /*08a0*/ 	.word	0x00000000
        /*08a4*/ 	.short	0x010a
        /*08a6*/ 	.byte	0x3f
	.zero		1


	//   ....[126]....
        /*08a8*/ 	.word	0x00007f20
        /*08ac*/ 	.word	0x00000007
        /*08b0*/ 	.word	0x00000000
        /*08b4*/ 	.short	0x010a
        /*08b6*/ 	.byte	0x3f
	.zero		1


	//   ....[127]....
        /*08b8*/ 	.word	0x00007fb0
        /*08bc*/ 	.word	0x00000006
        /*08c0*/ 	.word	0x00000000
        /*08c4*/ 	.short	0x010a
        /*08c6*/ 	.byte	0x3f
	.zero		1


	//   ....[128]....
        /*08c8*/ 	.word	0x00008040
        /*08cc*/ 	.word	0x00000005
        /*08d0*/ 	.word	0x00000000
        /*08d4*/ 	.short	0x010a
        /*08d6*/ 	.byte	0x3f
	.zero		1


	//   ....[129]....
        /*08d8*/ 	.word	0x000080b0
        /*08dc*/ 	.word	0x00000003
        /*08e0*/ 	.word	0xfffffff8
        /*08e4*/ 	.short	0x010a
        /*08e6*/ 	.byte	0x3f
	.zero		1


	//   ....[130]....
        /*08e8*/ 	.word	0x00008100
        /*08ec*/ 	.word	0x00000003
        /*08f0*/ 	.word	0x00000000
        /*08f4*/ 	.short	0x010a
        /*08f6*/ 	.byte	0x3f
	.zero		1


	//   ....[131]....
        /*08f8*/ 	.word	0x00008160
        /*08fc*/ 	.word	0x00000005
        /*0900*/ 	.word	0x00000000
        /*0904*/ 	.short	0x010a
        /*0906*/ 	.byte	0x3f
	.zero		1


	//   ....[132]....
        /*0908*/ 	.word	0x000081c0
        /*090c*/ 	.word	0x00000003
        /*0910*/ 	.word	0x00000008
        /*0914*/ 	.short	0x010a
        /*0916*/ 	.byte	0x3f
	.zero		1


	//   ....[133]....
        /*0918*/ 	.word	0x00008290
        /*091c*/ 	.word	0x0000000f
        /*0920*/ 	.word	0x00000128
        /*0924*/ 	.short	0x010a
        /*0926*/ 	.byte	0x3f
	.zero		1


	//   ....[134]....
        /*0928*/ 	.word	0x00008360
        /*092c*/ 	.word	0x00000007
        /*0930*/ 	.word	0x00000000
        /*0934*/ 	.short	0x010a
        /*0936*/ 	.byte	0x3f
	.zero		1


	//   ....[135]....
        /*0938*/ 	.word	0x000083b0
        /*093c*/ 	.word	0x00000006
        /*0940*/ 	.word	0x00000000
        /*0944*/ 	.short	0x010a
        /*0946*/ 	.byte	0x3f
	.zero		1


	//   ....[136]....
        /*0948*/ 	.word	0x00008400
        /*094c*/ 	.word	0x00000007
        /*0950*/ 	.word	0x00000000
        /*0954*/ 	.short	0x010a
        /*0956*/ 	.byte	0x3f
	.zero		1


	//   ....[137]....
        /*0958*/ 	.word	0x00008450
        /*095c*/ 	.word	0x00000006
        /*0960*/ 	.word	0x00000000
        /*0964*/ 	.short	0x010a
        /*0966*/ 	.byte	0x3f
	.zero		1


	//   ....[138]....
        /*0968*/ 	.word	0x000084a0
        /*096c*/ 	.word	0x00000007
        /*0970*/ 	.word	0x00000000
        /*0974*/ 	.short	0x010a
        /*0976*/ 	.byte	0x3f
	.zero		1


	//   ....[139]....
        /*0978*/ 	.word	0x000084f0
        /*097c*/ 	.word	0x00000006
        /*0980*/ 	.word	0x00000000
        /*0984*/ 	.short	0x010a
        /*0986*/ 	.byte	0x3f
	.zero		1


	//   ....[140]....
        /*0988*/ 	.word	0x00008540
        /*098c*/ 	.word	0x00000007
        /*0990*/ 	.word	0x00000000
        /*0994*/ 	.short	0x010a
        /*0996*/ 	.byte	0x3f
	.zero		1


	//   ....[141]....
        /*0998*/ 	.word	0x00008590
        /*099c*/ 	.word	0x00000006
        /*09a0*/ 	.word	0x00000000
        /*09a4*/ 	.short	0x010a
        /*09a6*/ 	.byte	0x3f
	.zero		1


	//   ....[142]....
        /*09a8*/ 	.word	0x000085e0
        /*09ac*/ 	.word	0x00000007
        /*09b0*/ 	.word	0x00000000
        /*09b4*/ 	.short	0x010a
        /*09b6*/ 	.byte	0x3f
	.zero		1


	//   ....[143]....
        /*09b8*/ 	.word	0x00008630
        /*09bc*/ 	.word	0x00000006
        /*09c0*/ 	.word	0x00000000
        /*09c4*/ 	.short	0x010a
        /*09c6*/ 	.byte	0x3f
	.zero		1


	//   ....[144]....
        /*09c8*/ 	.word	0x00008680
        /*09cc*/ 	.word	0x00000007
        /*09d0*/ 	.word	0x00000000
        /*09d4*/ 	.short	0x010a
        /*09d6*/ 	.byte	0x3f
	.zero		1


	//   ....[145]....
        /*09d8*/ 	.word	0x000086d0
        /*09dc*/ 	.word	0x00000006
        /*09e0*/ 	.word	0x00000000
        /*09e4*/ 	.short	0x010a
        /*09e6*/ 	.byte	0x3f
	.zero		1


	//   ....[146]....
        /*09e8*/ 	.word	0x00008720
        /*09ec*/ 	.word	0x00000007
        /*09f0*/ 	.word	0x00000000
        /*09f4*/ 	.short	0x010a
        /*09f6*/ 	.byte	0x3f
	.zero		1


	//   ....[147]....
        /*09f8*/ 	.word	0x00008770
        /*09fc*/ 	.word	0x00000006
        /*0a00*/ 	.word	0x00000000
        /*0a04*/ 	.short	0x010a
        /*0a06*/ 	.byte	0x3f
	.zero		1


	//   ....[148]....
        /*0a08*/ 	.word	0x000087c0
        /*0a0c*/ 	.word	0x00000007
        /*0a10*/ 	.word	0x00000000
        /*0a14*/ 	.short	0x010a
        /*0a16*/ 	.byte	0x3f
	.zero		1


	//   ....[149]....
        /*0a18*/ 	.word	0x00008810
        /*0a1c*/ 	.word	0x00000006
        /*0a20*/ 	.word	0x00000000
        /*0a24*/ 	.short	0x010a
        /*0a26*/ 	.byte	0x3f
	.zero		1


	//   ....[150]....
        /*0a28*/ 	.word	0x00008860
        /*0a2c*/ 	.word	0x00000007
        /*0a30*/ 	.word	0x00000000
        /*0a34*/ 	.short	0x010a
        /*0a36*/ 	.byte	0x3f
	.zero		1


	//   ....[151]....
        /*0a38*/ 	.word	0x000088b0
        /*0a3c*/ 	.word	0x00000006
        /*0a40*/ 	.word	0x00000000
        /*0a44*/ 	.short	0x010a
        /*0a46*/ 	.byte	0x3f
	.zero		1


	//   ....[152]....
        /*0a48*/ 	.word	0x00008900
        /*0a4c*/ 	.word	0x00000007
        /*0a50*/ 	.word	0x00000000
        /*0a54*/ 	.short	0x010a
        /*0a56*/ 	.byte	0x3f
	.zero		1


	//   ....[153]....
        /*0a58*/ 	.word	0x00008950
        /*0a5c*/ 	.word	0x00000006
        /*0a60*/ 	.word	0x00000000
        /*0a64*/ 	.short	0x010a
        /*0a66*/ 	.byte	0x3f
	.zero		1


	//   ....[154]....
        /*0a68*/ 	.word	0x000089a0
        /*0a6c*/ 	.word	0x00000007
        /*0a70*/ 	.word	0x00000000
        /*0a74*/ 	.short	0x010a
        /*0a76*/ 	.byte	0x3f
	.zero		1


	//   ....[155]....
        /*0a78*/ 	.word	0x000089f0
        /*0a7c*/ 	.word	0x00000006
        /*0a80*/ 	.word	0x00000000
        /*0a84*/ 	.short	0x010a
        /*0a86*/ 	.byte	0x3f
	.zero		1


	//   ....[156]....
        /*0a88*/ 	.word	0x00008a40
        /*0a8c*/ 	.word	0x00000007
        /*0a90*/ 	.word	0x00000000
        /*0a94*/ 	.short	0x010a
        /*0a96*/ 	.byte	0x3f
	.zero		1


	//   ....[157]....
        /*0a98*/ 	.word	0x00008a90
        /*0a9c*/ 	.word	0x00000006
        /*0aa0*/ 	.word	0x00000000
        /*0aa4*/ 	.short	0x010a
        /*0aa6*/ 	.byte	0x3f
	.zero		1


	//   ....[158]....
        /*0aa8*/ 	.word	0x00008ae0
        /*0aac*/ 	.word	0x00000007
        /*0ab0*/ 	.word	0x00000000
        /*0ab4*/ 	.short	0x010a
        /*0ab6*/ 	.byte	0x3f
	.zero		1


	//   ....[159]....
        /*0ab8*/ 	.word	0x00008b30
        /*0abc*/ 	.word	0x00000006
        /*0ac0*/ 	.word	0x00000000
        /*0ac4*/ 	.short	0x010a
        /*0ac6*/ 	.byte	0x3f
	.zero		1


	//   ....[160]....
        /*0ac8*/ 	.word	0x00008b80
        /*0acc*/ 	.word	0x00000007
        /*0ad0*/ 	.word	0x00000000
        /*0ad4*/ 	.short	0x010a
        /*0ad6*/ 	.byte	0x3f
	.zero		1


	//   ....[161]....
        /*0ad8*/ 	.word	0x00008bd0
        /*0adc*/ 	.word	0x00000006
        /*0ae0*/ 	.word	0x00000000
        /*0ae4*/ 	.short	0x010a
        /*0ae6*/ 	.byte	0x3f
	.zero		1


	//   ....[162]....
        /*0ae8*/ 	.word	0x00008c20
        /*0aec*/ 	.word	0x00000007
        /*0af0*/ 	.word	0x00000000
        /*0af4*/ 	.short	0x010a
        /*0af6*/ 	.byte	0x3f
	.zero		1


	//   ....[163]....
        /*0af8*/ 	.word	0x00008c70
        /*0afc*/ 	.word	0x00000006
        /*0b00*/ 	.word	0x00000000
        /*0b04*/ 	.short	0x010a
        /*0b06*/ 	.byte	0x3f
	.zero		1


	//   ....[164]....
        /*0b08*/ 	.word	0x00008cc0
        /*0b0c*/ 	.word	0x00000007
        /*0b10*/ 	.word	0x00000000
        /*0b14*/ 	.short	0x010a
        /*0b16*/ 	.byte	0x3f
	.zero		1


	//   ....[165]....
        /*0b18*/ 	.word	0x00008d10
        /*0b1c*/ 	.word	0x00000006
        /*0b20*/ 	.word	0x00000000
        /*0b24*/ 	.short	0x010a
        /*0b26*/ 	.byte	0x3f
	.zero		1


	//   ....[166]....
        /*0b28*/ 	.word	0x00008d60
        /*0b2c*/ 	.word	0x00000007
        /*0b30*/ 	.word	0x00000000
        /*0b34*/ 	.short	0x010a
        /*0b36*/ 	.byte	0x3f
	.zero		1


	//   ....[167]....
        /*0b38*/ 	.word	0x00008db0
        /*0b3c*/ 	.word	0x00000006
        /*0b40*/ 	.word	0x00000000
        /*0b44*/ 	.short	0x010a
        /*0b46*/ 	.byte	0x3f
	.zero		1


	//   ....[168]....
        /*0b48*/ 	.word	0x00008e00
        /*0b4c*/ 	.word	0x00000007
        /*0b50*/ 	.word	0x00000000
        /*0b54*/ 	.short	0x010a
        /*0b56*/ 	.byte	0x3f
	.zero		1


	//   ....[169]....
        /*0b58*/ 	.word	0x00008e50
        /*0b5c*/ 	.word	0x00000006
        /*0b60*/ 	.word	0x00000000
        /*0b64*/ 	.short	0x010a
        /*0b66*/ 	.byte	0x3f
	.zero		1


	//----- nvinfo : EIATTR_NUM_MBARRIERS
	.align		4
.L_37:
        /*0b68*/ 	.byte	0x03, 0x38
        /*0b6a*/ 	.short	0x0050


	//----- nvinfo : EIATTR_EXIT_INSTR_OFFSETS
	.align		4
        /*0b6c*/ 	.byte	0x04, 0x1c
        /*0b6e*/ 	.short	(.L_39 - .L_38)


	//   ....[0]....
.L_38:
        /*0b70*/ 	.word	0x000017e0


	//   ....[1]....
        /*0b74*/ 	.word	0x00001840


	//   ....[2]....
        /*0b78*/ 	.word	0x00005dc0


	//   ....[3]....
        /*0b7c*/ 	.word	0x00005df0


	//   ....[4]....
        /*0b80*/ 	.word	0x00008090


	//----- nvinfo : EIATTR_MAX_THREADS
	.align		4
.L_39:
        /*0b84*/ 	.byte	0x04, 0x05
        /*0b86*/ 	.short	(.L_41 - .L_40)
.L_40:
        /*0b88*/ 	.word	0x00000180
        /*0b8c*/ 	.word	0x00000001
        /*0b90*/ 	.word	0x00000001


	//----- nvinfo : EIATTR_CRS_STACK_SIZE
	.align		4
.L_41:
        /*0b94*/ 	.byte	0x04, 0x1e
        /*0b96*/ 	.short	(.L_43 - .L_42)
.L_42:
        /*0b98*/ 	.word	0x00000000


	//----- nvinfo : EIATTR_CBANK_PARAM_SIZE
	.align		4
.L_43:
        /*0b9c*/ 	.byte	0x03, 0x19
        /*0b9e*/ 	.short	0x0470


	//----- nvinfo : EIATTR_PARAM_CBANK
	.align		4
        /*0ba0*/ 	.byte	0x04, 0x0a
        /*0ba2*/ 	.short	(.L_45 - .L_44)
	.align		4
.L_44:
        /*0ba4*/ 	.word	index@(.nv.constant0._ZN7cutlass13device_kernelINS_4gemm6kernel13GemmUniversalIN4cute5tupleIJiiiiEEENS1_10collective13CollectiveMmaINS1_34MainloopSm90TmaGmmaWarpSpecializedILi37ENS5_IJNS4_1CILi1EEENSA_ILi2EEESB_EEENS1_32KernelTmaWarpSpecializedPingpongEEENS5_IJNSA_ILi64EEENSA_ILi128EEENSA_ILi32EEEEEEaNS5_IJlSB_lEEEaSK_NS4_8TiledMMAINS4_8MMA_AtomIJNS4_4SM904GMMA27MMA_64x128x32_S32S8S8_SS_TNEEEENS4_6LayoutINS5_IJSB_SB_SB_EEENS5_IJNSA_ILi0EEEST_ST_EEEEENS5_IJNS4_10UnderscoreESW_SW_EEEEENS4_23SM90_TMA_LOAD_MULTICASTENS4_14ComposedLayoutINS4_7SwizzleILi1ELi4ELi3EEENS4_18smem_ptr_flag_bitsILi8EEENSR_INS5_IJNSA_ILi8EEESI_EEENS5_IJSI_SB_EEEEEEEvNS4_8identityENS4_13SM90_TMA_LOADES19_vS1A_EENS_8epilogue10collective6detail29Sm90TmaWarpSpecializedAdapterINS1E_15DefaultEpilogueIaSK_SK_NS1D_6thread17LinearCombinationIaLi1EiiLNS1I_9ScaleType4KindE0ELNS_15FloatRoundStyleE2EaEENS1_15EpilogueDefaultEEEEEvvEEEEvNT_6ParamsE)
        /*0ba8*/ 	.short	0x0210
        /*0baa*/ 	.short	0x0470


	//----- nvinfo : EIATTR_SW_WAR
	.align		4
.L_45:
        /*0bac*/ 	.byte	0x04, 0x36
        /*0bae*/ 	.short	(.L_47 - .L_46)
.L_46:
        /*0bb0*/ 	.word	0x00000008
.L_47:


//--------------------- .nv.callgraph             --------------------------
	.section	.nv.callgraph,"",@"SHT_CUDA_CALLGRAPH"
	.align	4
	.sectionentsize	8
	.align		4
        /*0000*/ 	.word	0x00000000
	.align		4
        /*0004*/ 	.word	0xffffffff
	.align		4
        /*0008*/ 	.word	index@(_ZN7cutlass13device_kernelINS_4gemm6kernel13GemmUniversalIN4cute5tupleIJiiiiEEENS1_10collective13CollectiveMmaINS1_34MainloopSm90TmaGmmaWarpSpecializedILi37ENS5_IJNS4_1CILi1EEENSA_ILi2EEESB_EEENS1_32KernelTmaWarpSpecializedPingpongEEENS5_IJNSA_ILi64EEENSA_ILi128EEENSA_ILi32EEEEEEaNS5_IJlSB_lEEEaSK_NS4_8TiledMMAINS4_8MMA_AtomIJNS4_4SM904GMMA27MMA_64x128x32_S32S8S8_SS_TNEEEENS4_6LayoutINS5_IJSB_SB_SB_EEENS5_IJNSA_ILi0EEEST_ST_EEEEENS5_IJNS4_10UnderscoreESW_SW_EEEEENS4_23SM90_TMA_LOAD_MULTICASTENS4_14ComposedLayoutINS4_7SwizzleILi1ELi4ELi3EEENS4_18smem_ptr_flag_bitsILi8EEENSR_INS5_IJNSA_ILi8EEESI_EEENS5_IJSI_SB_EEEEEEEvNS4_8identityENS4_13SM90_TMA_LOADES19_vS1A_EENS_8epilogue10collective6detail29Sm90TmaWarpSpecializedAdapterINS1E_15DefaultEpilogueIaSK_SK_NS1D_6thread17LinearCombinationIaLi1EiiLNS1I_9ScaleType4KindE0ELNS_15FloatRoundStyleE2EaEENS1_15EpilogueDefaultEEEEEvvEEEEvNT_6ParamsE)
	.align		4
        /*000c*/ 	.word	index@(__assertfail)
	.align		4
        /*0010*/ 	.word	0x00000000
	.align		4
        /*0014*/ 	.word	0xfffffffe
	.align		4
        /*0018*/ 	.word	0x00000000
	.align		4
        /*001c*/ 	.word	0xfffffffd
	.align		4
        /*0020*/ 	.word	0x00000000
	.align		4
        /*0024*/ 	.word	0xfffffffc


//--------------------- .nv.constant4             --------------------------
	.section	.nv.constant4,"a",@progbits
	.align	8
	.align		8
.nv.constant4:
        /*0000*/ 	.dword	__assertfail
	.align		8
        /*0008*/ 	.dword	__unnamed_1
	.align		8
        /*0010*/ 	.dword	_ZN40_INTERNAL_29eb9ba4_4_k_cu_4edf3997_215944cuda3std3__45__cpo5beginE
	.align		8
        /*0018*/ 	.dword	_ZN40_INTERNAL_29eb9ba4_4_k_cu_4edf3997_215944cuda3std3__45__cpo3endE
	.align		8
        /*0020*/ 	.dword	_ZN40_INTERNAL_29eb9ba4_4_k_cu_4edf3997_215944cuda3std3__45__cpo6cbeginE
	.align		8
        /*0028*/ 	.dword	_ZN40_INTERNAL_29eb9ba4_4_k_cu_4edf3997_215944cuda3std3__45__cpo4cendE
	.align		8
        /*0030*/ 	.dword	_ZN40_INTERNAL_29eb9ba4_4_k_cu_4edf3997_215944cuda3std3__442_GLOBAL__N__29eb9ba4_4_k_cu_4edf3997_215946ignoreE
	.align		8
        /*0038*/ 	.dword	_ZN40_INTERNAL_29eb9ba4_4_k_cu_4edf3997_215944cuda3std3__419piecewise_constructE
	.align		8
        /*0040*/ 	.dword	_ZN40_INTERNAL_29eb9ba4_4_k_cu_4edf3997_215944cuda3std3__48in_placeE
	.align		8
        /*0048*/ 	.dword	_ZN40_INTERNAL_29eb9ba4_4_k_cu_4edf3997_215944cuda3std6ranges3__45__cpo4swapE
	.align		8
        /*0050*/ 	.dword	_ZN40_INTERNAL_29eb9ba4_4_k_cu_4edf3997_215944cuda3std6ranges3__45__cpo9iter_moveE
	.align		8
        /*0058*/ 	.dword	_ZN40_INTERNAL_29eb9ba4_4_k_cu_4edf3997_215944cute7productE
	.align		8
        /*0060*/ 	.dword	_ZN40_INTERNAL_29eb9ba4_4_k_cu_4edf3997_215944cute1_E
	.align		8
        /*0068*/ 	.dword	$str$22
	.align		8
        /*0070*/ 	.dword	$str$23


//--------------------- .text._ZN7cutlass13device_kernelINS_4gemm6kernel13GemmUniversalIN4cute5tupleIJiiiiEEENS1_10collective13CollectiveMmaINS1_34MainloopSm90TmaGmmaWarpSpecializedILi37ENS5_IJNS4_1CILi1EEENSA_ILi2EEESB_EEENS1_32KernelTmaWarpSpecializedPingpongEEENS5_IJNSA_ILi64EEENSA_ILi128EEENSA_ILi32EEEEEEaNS5_IJlSB_lEEEaSK_NS4_8TiledMMAINS4_8MMA_AtomIJNS4_4SM904GMMA27MMA_64x128x32_S32S8S8_SS_TNEEEENS4_6LayoutINS5_IJSB_SB_SB_EEENS5_IJNSA_ILi0EEEST_ST_EEEEENS5_IJNS4_10UnderscoreESW_SW_EEEEENS4_23SM90_TMA_LOAD_MULTICASTENS4_14ComposedLayoutINS4_7SwizzleILi1ELi4ELi3EEENS4_18smem_ptr_flag_bitsILi8EEENSR_INS5_IJNSA_ILi8EEESI_EEENS5_IJSI_SB_EEEEEEEvNS4_8identityENS4_13SM90_TMA_LOADES19_vS1A_EENS_8epilogue10collective6detail29Sm90TmaWarpSpecializedAdapterINS1E_15DefaultEpilogueIaSK_SK_NS1D_6thread17LinearCombinationIaLi1EiiLNS1I_9ScaleType4KindE0ELNS_15FloatRoundStyleE2EaEENS1_15EpilogueDefaultEEEEEvvEEEEvNT_6ParamsE --------------------------
	.section	.text._ZN7cutlass13device_kernelINS_4gemm6kernel13GemmUniversalIN4cute5tupleIJiiiiEEENS1_10collective13CollectiveMmaINS1_34MainloopSm90TmaGmmaWarpSpecializedILi37ENS5_IJNS4_1CILi1EEENSA_ILi2EEESB_EEENS1_32KernelTmaWarpSpecializedPingpongEEENS5_IJNSA_ILi64EEENSA_ILi128EEENSA_ILi32EEEEEEaNS5_IJlSB_lEEEaSK_NS4_8TiledMMAINS4_8MMA_AtomIJNS4_4SM904GMMA27MMA_64x128x32_S32S8S8_SS_TNEEEENS4_6LayoutINS5_IJSB_SB_SB_EEENS5_IJNSA_ILi0EEEST_ST_EEEEENS5_IJNS4_10UnderscoreESW_SW_EEEEENS4_23SM90_TMA_LOAD_MULTICASTENS4_14ComposedLayoutINS4_7SwizzleILi1ELi4ELi3EEENS4_18smem_ptr_flag_bitsILi8EEENSR_INS5_IJNSA_ILi8EEESI_EEENS5_IJSI_SB_EEEEEEEvNS4_8identityENS4_13SM90_TMA_LOADES19_vS1A_EENS_8epilogue10collective6detail29Sm90TmaWarpSpecializedAdapterINS1E_15DefaultEpilogueIaSK_SK_NS1D_6thread17LinearCombinationIaLi1EiiLNS1I_9ScaleType4KindE0ELNS_15FloatRoundStyleE2EaEENS1_15EpilogueDefaultEEEEEvvEEEEvNT_6ParamsE,"ax",@progbits
	.align	128
.text._ZN7cutlass13device_kernelINS_4gemm6kernel13GemmUniversalIN4cute5tupleIJiiiiEEENS1_10collective13CollectiveMmaINS1_34MainloopSm90TmaGmmaWarpSpecializedILi37ENS5_IJNS4_1CILi1EEENSA_ILi2EEESB_EEENS1_32KernelTmaWarpSpecializedPingpongEEENS5_IJNSA_ILi64EEENSA_ILi128EEENSA_ILi32EEEEEEaNS5_IJlSB_lEEEaSK_NS4_8TiledMMAINS4_8MMA_AtomIJNS4_4SM904GMMA27MMA_64x128x32_S32S8S8_SS_TNEEEENS4_6LayoutINS5_IJSB_SB_SB_EEENS5_IJNSA_ILi0EEEST_ST_EEEEENS5_IJNS4_10UnderscoreESW_SW_EEEEENS4_23SM90_TMA_LOAD_MULTICASTENS4_14ComposedLayoutINS4_7SwizzleILi1ELi4ELi3EEENS4_18smem_ptr_flag_bitsILi8EEENSR_INS5_IJNSA_ILi8EEESI_EEENS5_IJSI_SB_EEEEEEEvNS4_8identityENS4_13SM90_TMA_LOADES19_vS1A_EENS_8epilogue10collective6detail29Sm90TmaWarpSpecializedAdapterINS1E_15DefaultEpilogueIaSK_SK_NS1D_6thread17LinearCombinationIaLi1EiiLNS1I_9ScaleType4KindE0ELNS_15FloatRoundStyleE2EaEENS1_15EpilogueDefaultEEEEEvvEEEEvNT_6ParamsE:
        .type           _ZN7cutlass13device_kernelINS_4gemm6kernel13GemmUniversalIN4cute5tupleIJiiiiEEENS1_10collective13CollectiveMmaINS1_34MainloopSm90TmaGmmaWarpSpecializedILi37ENS5_IJNS4_1CILi1EEENSA_ILi2EEESB_EEENS1_32KernelTmaWarpSpecializedPingpongEEENS5_IJNSA_ILi64EEENSA_ILi128EEENSA_ILi32EEEEEEaNS5_IJlSB_lEEEaSK_NS4_8TiledMMAINS4_8MMA_AtomIJNS4_4SM904GMMA27MMA_64x128x32_S32S8S8_SS_TNEEEENS4_6LayoutINS5_IJSB_SB_SB_EEENS5_IJNSA_ILi0EEEST_ST_EEEEENS5_IJNS4_10UnderscoreESW_SW_EEEEENS4_23SM90_TMA_LOAD_MULTICASTENS4_14ComposedLayoutINS4_7SwizzleILi1ELi4ELi3EEENS4_18smem_ptr_flag_bitsILi8EEENSR_INS5_IJNSA_ILi8EEESI_EEENS5_IJSI_SB_EEEEEEEvNS4_8identityENS4_13SM90_TMA_LOADES19_vS1A_EENS_8epilogue10collective6detail29Sm90TmaWarpSpecializedAdapterINS1E_15DefaultEpilogueIaSK_SK_NS1D_6thread17LinearCombinationIaLi1EiiLNS1I_9ScaleType4KindE0ELNS_15FloatRoundStyleE2EaEENS1_15EpilogueDefaultEEEEEvvEEEEvNT_6ParamsE,@function
        .size           _ZN7cutlass13device_kernelINS_4gemm6kernel13GemmUniversalIN4cute5tupleIJiiiiEEENS1_10collective13CollectiveMmaINS1_34MainloopSm90TmaGmmaWarpSpecializedILi37ENS5_IJNS4_1CILi1EEENSA_ILi2EEESB_EEENS1_32KernelTmaWarpSpecializedPingpongEEENS5_IJNSA_ILi64EEENSA_ILi128EEENSA_ILi32EEEEEEaNS5_IJlSB_lEEEaSK_NS4_8TiledMMAINS4_8MMA_AtomIJNS4_4SM904GMMA27MMA_64x128x32_S32S8S8_SS_TNEEEENS4_6LayoutINS5_IJSB_SB_SB_EEENS5_IJNSA_ILi0EEEST_ST_EEEEENS5_IJNS4_10UnderscoreESW_SW_EEEEENS4_23SM90_TMA_LOAD_MULTICASTENS4_14ComposedLayoutINS4_7SwizzleILi1ELi4ELi3EEENS4_18smem_ptr_flag_bitsILi8EEENSR_INS5_IJNSA_ILi8EEESI_EEENS5_IJSI_SB_EEEEEEEvNS4_8identityENS4_13SM90_TMA_LOADES19_vS1A_EENS_8epilogue10collective6detail29Sm90TmaWarpSpecializedAdapterINS1E_15DefaultEpilogueIaSK_SK_NS1D_6thread17LinearCombinationIaLi1EiiLNS1I_9ScaleType4KindE0ELNS_15FloatRoundStyleE2EaEENS1_15EpilogueDefaultEEEEEvvEEEEvNT_6ParamsE,(.L_x_274 - _ZN7cutlass13device_kernelINS_4gemm6kernel13GemmUniversalIN4cute5tupleIJiiiiEEENS1_10collective13CollectiveMmaINS1_34MainloopSm90TmaGmmaWarpSpecializedILi37ENS5_IJNS4_1CILi1EEENSA_ILi2EEESB_EEENS1_32KernelTmaWarpSpecializedPingpongEEENS5_IJNSA_ILi64EEENSA_ILi128EEENSA_ILi32EEEEEEaNS5_IJlSB_lEEEaSK_NS4_8TiledMMAINS4_8MMA_AtomIJNS4_4SM904GMMA27MMA_64x128x32_S32S8S8_SS_TNEEEENS4_6LayoutINS5_IJSB_SB_SB_EEENS5_IJNSA_ILi0EEEST_ST_EEEEENS5_IJNS4_10UnderscoreESW_SW_EEEEENS4_23SM90_TMA_LOAD_MULTICASTENS4_14ComposedLayoutINS4_7SwizzleILi1ELi4ELi3EEENS4_18smem_ptr_flag_bitsILi8EEENSR_INS5_IJNSA_ILi8EEESI_EEENS5_IJSI_SB_EEEEEEEvNS4_8identityENS4_13SM90_TMA_LOADES19_vS1A_EENS_8epilogue10collective6detail29Sm90TmaWarpSpecializedAdapterINS1E_15DefaultEpilogueIaSK_SK_NS1D_6thread17LinearCombinationIaLi1EiiLNS1I_9ScaleType4KindE0ELNS_15FloatRoundStyleE2EaEENS1_15EpilogueDefaultEEEEEvvEEEEvNT_6ParamsE)
        .other          _ZN7cutlass13device_kernelINS_4gemm6kernel13GemmUniversalIN4cute5tupleIJiiiiEEENS1_10collective13CollectiveMmaINS1_34MainloopSm90TmaGmmaWarpSpecializedILi37ENS5_IJNS4_1CILi1EEENSA_ILi2EEESB_EEENS1_32KernelTmaWarpSpecializedPingpongEEENS5_IJNSA_ILi64EEENSA_ILi128EEENSA_ILi32EEEEEEaNS5_IJlSB_lEEEaSK_NS4_8TiledMMAINS4_8MMA_AtomIJNS4_4SM904GMMA27MMA_64x128x32_S32S8S8_SS_TNEEEENS4_6LayoutINS5_IJSB_SB_SB_EEENS5_IJNSA_ILi0EEEST_ST_EEEEENS5_IJNS4_10UnderscoreESW_SW_EEEEENS4_23SM90_TMA_LOAD_MULTICASTENS4_14ComposedLayoutINS4_7SwizzleILi1ELi4ELi3EEENS4_18smem_ptr_flag_bitsILi8EEENSR_INS5_IJNSA_ILi8EEESI_EEENS5_IJSI_SB_EEEEEEEvNS4_8identityENS4_13SM90_TMA_LOADES19_vS1A_EENS_8epilogue10collective6detail29Sm90TmaWarpSpecializedAdapterINS1E_15DefaultEpilogueIaSK_SK_NS1D_6thread17LinearCombinationIaLi1EiiLNS1I_9ScaleType4KindE0ELNS_15FloatRoundStyleE2EaEENS1_15EpilogueDefaultEEEEEvvEEEEvNT_6ParamsE,@"STO_CUDA_ENTRY STV_DEFAULT"
_ZN7cutlass13device_kernelINS_4gemm6kernel13GemmUniversalIN4cute5tupleIJiiiiEEENS1_10collective13CollectiveMmaINS1_34MainloopSm90TmaGmmaWarpSpecializedILi37ENS5_IJNS4_1CILi1EEENSA_ILi2EEESB_EEENS1_32KernelTmaWarpSpecializedPingpongEEENS5_IJNSA_ILi64EEENSA_ILi128EEENSA_ILi32EEEEEEaNS5_IJlSB_lEEEaSK_NS4_8TiledMMAINS4_8MMA_AtomIJNS4_4SM904GMMA27MMA_64x128x32_S32S8S8_SS_TNEEEENS4_6LayoutINS5_IJSB_SB_SB_EEENS5_IJNSA_ILi0EEEST_ST_EEEEENS5_IJNS4_10UnderscoreESW_SW_EEEEENS4_23SM90_TMA_LOAD_MULTICASTENS4_14ComposedLayoutINS4_7SwizzleILi1ELi4ELi3EEENS4_18smem_ptr_flag_bitsILi8EEENSR_INS5_IJNSA_ILi8EEESI_EEENS5_IJSI_SB_EEEEEEEvNS4_8identityENS4_13SM90_TMA_LOADES19_vS1A_EENS_8epilogue10collective6detail29Sm90TmaWarpSpecializedAdapterINS1E_15DefaultEpilogueIaSK_SK_NS1D_6thread17LinearCombinationIaLi1EiiLNS1I_9ScaleType4KindE0ELNS_15FloatRoundStyleE2EaEENS1_15EpilogueDefaultEEEEEvvEEEEvNT_6ParamsE:
[----:B------:R-:W0:Y:S02]  /*0000*/  LDC R1, c[0x0][0x28] ;  /* 0x00000a00ff017b82 */ /* 0x000e240000000800 */
[----:B0-----:R-:W-:Y:S01]  /*0010*/  VIADD R1, R1, 0xfffffff8 ;  /* 0xfffffff801017836 */ /* 0x001fe20000000000 */
[----:B------:R-:W0:Y:S01]  /*0020*/  S2R R5, SR_TID.X ;  /* 0x0000000000057919 */ /* 0x000e220000002100 */
[----:B------:R-:W-:Y:S01]  /*0030*/  ELECT P0, URZ, PT ;  /* 0x00000000003f782f */ /* 0x000fe20003800000 */
[----:B------:R-:W-:Y:S01]  /*0040*/  BSSY B0, `(.L_x_0) ;  /* 0x000000f000007945 */ /* 0x000fe20003800000 */
[--C-:B0-----:R-:W-:Y:S02]  /*0050*/  SHF.R.U32.HI R0, RZ, 0x5, R5.reuse ;  /* 0x00000005ff007819 */ /* 0x101fe40000011605 */
[----:B------:R-:W-:-:S03]  /*0060*/  SHF.R.U32.HI R7, RZ, 0x7, R5 ;  /* 0x00000007ff077819 */ /* 0x000fc60000011605 */
[----:B------:R-:W0:Y:S04]  /*0070*/  SHFL.IDX PT, R2, R0, RZ, 0x1f ;  /* 0x00001fff00027589 */ /* 0x000e2800000e0000 */
[----:B------:R1:W2:Y:S01]  /*0080*/  SHFL.IDX PT, R10, R7, RZ, 0x1f ;  /* 0x00001fff070a7589 */ /* 0x0002a200000e0000 */
[----:B0-----:R-:W-:-:S13]  /*0090*/  ISETP.NE.OR P0, PT, R2, RZ, !P0 ;  /* 0x000000ff0200720c */ /* 0x001fda0004705670 */
[----:B-12---:R-:W-:Y:S05]  /*00a0*/  @P0 BRA `(.L_x_1) ;  /* 0x0000000000200947 */ /* 0x006fea0003800000 */
[----:B------:R-:W-:Y:S02]  /*00b0*/  ULDC.64 UR4, c[0x0][0x198] ;  /* 0x0000660000047ab9 */ /* 0x000fe40000000a00 */
[----:B------:R-:W-:Y:S02]  /*00c0*/  UIADD3 UR6, UP0, UR4, 0xf0, URZ ;  /* 0x000000f004067890 */ /* 0x000fe4000ff1e03f */
[----:B------:R-:W-:Y:S02]  /*00d0*/  UIADD3 UR4, UP1, UR4, 0x1f0, URZ ;  /* 0x000001f004047890 */ /* 0x000fe4000ff3e03f */
[----:B------:R-:W-:Y:S02]  /*00e0*/  UIADD3.X UR7, URZ, UR5, URZ, UP0, !UPT ;  /* 0x000000053f077290 */ /* 0x000fe400087fe43f */
[----:B------:R-:W-:-:S07]  /*00f0*/  UIADD3.X UR5, URZ, UR5, URZ, UP1, !UPT ;  /* 0x000000053f057290 */ /* 0x000fce0008ffe43f */
[----:B------:R0:W-:Y:S02]  /*0100*/  UTMACCTL.PF [UR6] ;  /* 0x00000000060079b9 */ /* 0x0001e40008040000 */
[----:B------:R0:W-:Y:S02]  /*0110*/  UTMACCTL.PF [UR4] ;  /* 0x00000000040079b9 */ /* 0x0001e40008040000 */
[----:B0-----:R-:W-:Y:S01]  /*0120*/  NOP ;  /* 0x0000000000007918 */ /* 0x001fe20000000000 */
.L_x_1:
[----:B------:R-:W-:Y:S05]  /*0130*/  BSYNC B0 ;  /* 0x0000000000007941 */ /* 0x000fea0003800000 */
.L_x_0:
[----:B------:R-:W0:Y:S01]  /*0140*/  SHFL.IDX PT, R8, R0, RZ, 0x1f ;  /* 0x00001fff00087589 */ /* 0x000e2200000e0000 */
[----:B------:R-:W-:Y:S02]  /*0150*/  SHF.R.S32.HI R4, RZ, 0x1f, R5 ;  /* 0x0000001fff047819 */ /* 0x000fe40000011405 */
[----:B0-----:R-:W-:-:S13]  /*0160*/  ISETP.NE.AND P0, PT, R8, RZ, PT ;  /* 0x000000ff0800720c */ /* 0x001fda0003f05270 */
[----:B------:R-:W-:Y:S05]  /*0170*/  @P0 BRA `(.L_x_2) ;  /* 0x00000004006c0947 */ /* 0x000fea0003800000 */
[----:B------:R-:W-:Y:S01]  /*0180*/  ELECT P0, URZ, PT ;  /* 0x00000000003f782f */ /* 0x000fe20003800000 */
[----:B------:R-:W-:-:S12]  /*0190*/  BSSY B0, `(.L_x_2) ;  /* 0x0000059000007945 */ /* 0x000fd80003800000 */
[----:B------:R-:W-:Y:S05]  /*01a0*/  @!P0 BRA `(.L_x_3) ;  /* 0x00000004005c8947 */ /* 0x000fea0003800000 */
[----:B------:R-:W0:Y:S01]  /*01b0*/  S2UR UR8, SR_CgaCtaId ;  /* 0x00000000000879c3 */ /* 0x000e220000008800 */
[----:B------:R-:W-:Y:S01]  /*01c0*/  UMOV UR4, 0x400 ;  /* 0x0000040000047882 */ /* 0x000fe20000000000 */
[----:B------:R-:W-:Y:S01]  /*01d0*/  UMOV UR5, 0x1 ;  /* 0x0000000100057882 */ /* 0x000fe20000000000 */
[----:B------:R-:W-:Y:S02]  /*01e0*/  UMOV UR6, 0x2 ;  /* 0x0000000200067882 */ /* 0x000fe40000000000 */
[----:B------:R-:W-:-:S04]  /*01f0*/  UIADD3 UR6, -UR6, 0x100000, URZ ;  /* 0x0010000006067890 */ /* 0x000fc8000fffe13f */
[----:B------:R-:W-:Y:S02]  /*0200*/  USHF.L.U32 UR7, UR6, 0xb, URZ ;  /* 0x0000000b06077899 */ /* 0x000fe4000800063f */
[----:B------:R-:W-:Y:S02]  /*0210*/  USHF.L.U32 UR6, UR6, 0x1, URZ ;  /* 0x0000000106067899 */ /* 0x000fe4000800063f */
[----:B0-----:R-:W-:Y:S02]  /*0220*/  ULEA UR8, UR8, UR4, 0x18 ;  /* 0x0000000408087291 */ /* 0x001fe4000f8ec03f */
[----:B------:R-:W-:-:S04]  /*0230*/  UIADD3 UR4, -UR5, 0x100000, URZ ;  /* 0x0010000005047890 */ /* 0x000fc8000fffe13f */
[----:B------:R-:W-:Y:S02]  /*0240*/  USHF.L.U32 UR5, UR4, 0xb, URZ ;  /* 0x0000000b04057899 */ /* 0x000fe4000800063f */
[----:B------:R-:W-:Y:S01]  /*0250*/  USHF.L.U32 UR4, UR4, 0x1, URZ ;  /* 0x0000000104047899 */ /* 0x000fe2000800063f */
[----:B------:R-:W0:Y:S11]  /*0260*/  FENCE.VIEW.ASYNC.S ;  /* 0x00000000000073c6 */ /* 0x000e360000000000 */
[----:B0-----:R0:W1:Y:S01]  /*0270*/  SYNCS.EXCH.64 URZ, [UR8], UR4 ;  /* 0x00000004083f75b2 */ /* 0x0010620008000100 */
[----:B------:R0:W2:Y:S01]  /*0280*/  SYNCS.EXCH.64 URZ, [UR8+0x128], UR6 ;  /* 0x00012806083f75b2 */ /* 0x0000a20008000100 */
[----:B------:R0:W3:Y:S01]  /*0290*/  SYNCS.EXCH.64 URZ, [UR8+0x8], UR4 ;  /* 0x00000804083f75b2 */ /* 0x0000e20008000100 */
[----:B------:R0:W4:Y:S01]  /*02a0*/  SYNCS.EXCH.64 URZ, [UR8+0x130], UR6 ;  /* 0x00013006083f75b2 */ /* 0x0001220008000100 */
[----:B------:R0:W0:Y:S01]  /*02b0*/  SYNCS.EXCH.64 URZ, [UR8+0x10], UR4 ;  /* 0x00001004083f75b2 */ /* 0x0000220008000100 */
        /* <DEDUP_REMOVED lines=69> */
[----:B-1234-:R-:W-:Y:S01]  /*0710*/  NOP ;  /* 0x0000000000007918 */ /* 0x01efe20000000000 */
.L_x_3:
[----:B0-----:R-:W-:Y:S05]  /*0720*/  BSYNC B0 ;  /* 0x0000000000007941 */ /* 0x001fea0003800000 */
.L_x_2:
[----:B------:R-:W-:Y:S01]  /*0730*/  LEA.HI R4, R4, R5, RZ, 0x7 ;  /* 0x0000000504047211 */ /* 0x000fe200078f38ff */
[----:B------:R-:W0:Y:S01]  /*0740*/  SHFL.IDX PT, R14, R0, RZ, 0x1f ;  /* 0x00001fff000e7589 */ /* 0x000e2200000e0000 */
[----:B------:R-:W1:Y:S01]  /*0750*/  S2UR UR12, SR_CTAID.X ;  /* 0x00000000000c79c3 */ /* 0x000e620000002500 */
[----:B------:R-:W-:Y:S02]  /*0760*/  ELECT P0, URZ, PT ;  /* 0x00000000003f782f */ /* 0x000fe40003800000 */
[----:B------:R-:W-:Y:S01]  /*0770*/  LOP3.LUT R4, R4, 0xffffff80, RZ, 0xc0, !PT ;  /* 0xffffff8004047812 */ /* 0x000fe200078ec0ff */
[----:B------:R-:W2:Y:S01]  /*0780*/  SHFL.IDX PT, R13, R0, RZ, 0x1f ;  /* 0x00001fff000d7589 */ /* 0x000ea200000e0000 */
[----:B------:R-:W-:Y:S01]  /*0790*/  ELECT P1, URZ, PT ;  /* 0x00000000003f782f */ /* 0x000fe20003820000 */
[----:B------:R-:W-:Y:S01]  /*07a0*/  NOP ;  /* 0x0000000000007918 */ /* 0x000fe20000000000 */
[----:B------:R-:W-:Y:S01]  /*07b0*/  ULDC UR4, c[0x0][0x150] ;  /* 0x0000540000047ab9 */ /* 0x000fe20000000800 */
[----:B------:R-:W-:Y:S01]  /*07c0*/  IMAD.IADD R4, R5, 0x1, -R4 ;  /* 0x0000000105047824 */ /* 0x000fe200078e0a04 */
[----:B------:R-:W3:Y:S01]  /*07d0*/  S2R R6, SR_CTAID.Y ;  /* 0x0000000000067919 */ /* 0x000ee20000002600 */
[----:B------:R-:W4:Y:S01]  /*07e0*/  LDC R21, c[0x0][0x148] ;  /* 0x00005200ff157b82 */ /* 0x000f220000000800 */
[----:B------:R-:W-:Y:S01]  /*07f0*/  UMOV UR11, 0x80 ;  /* 0x00000080000b7882 */ /* 0x000fe20000000000 */
[----:B------:R-:W-:Y:S01]  /*0800*/  NOP ;  /* 0x0000000000007918 */ /* 0x000fe20000000000 */
[----:B------:R-:W-:Y:S01]  /*0810*/  SHF.R.S32.HI R3, RZ, 0x1f, R4 ;  /* 0x0000001fff037819 */ /* 0x000fe20000011404 */
[----:B------:R-:W5:Y:S01]  /*0820*/  SHFL.IDX PT, R15, R7, RZ, 0x1f ;  /* 0x00001fff070f7589 */ /* 0x000f6200000e0000 */
[C---:B------:R-:W-:Y:S01]  /*0830*/  VIADD R33, R10.reuse, 0xffffffff ;  /* 0xffffffff0a217836 */ /* 0x040fe20000000000 */
[----:B------:R-:W-:-:S02]  /*0840*/  ISETP.NE.AND P2, PT, R10, RZ, PT ;  /* 0x000000ff0a00720c */ /* 0x000fc40003f45270 */
[----:B------:R-:W-:Y:S02]  /*0850*/  LEA.HI R9, R3, R4, RZ, 0x3 ;  /* 0x0000000403097211 */ /* 0x000fe400078f18ff */
[----:B------:R-:W-:Y:S02]  /*0860*/  ISETP.GE.U32.AND P5, PT, R33, 0x2, PT ;  /* 0x000000022100780c */ /* 0x000fe40003fa6070 */
[--C-:B------:R-:W-:Y:S02]  /*0870*/  SHF.R.S32.HI R11, RZ, 0x3, R9.reuse ;  /* 0x00000003ff0b7819 */ /* 0x100fe40000011409 */
[----:B------:R-:W-:Y:S02]  /*0880*/  SHF.R.S32.HI R12, RZ, 0x1f, R9 ;  /* 0x0000001fff0c7819 */ /* 0x000fe40000011409 */
[----:B0-----:R-:W-:Y:S02]  /*0890*/  ISETP.NE.OR P0, PT, R14, RZ, !P0 ;  /* 0x000000ff0e00720c */ /* 0x001fe40004705670 */
[----:B------:R-:W-:Y:S01]  /*08a0*/  LEA.HI R12, R12, R11, RZ, 0x2 ;  /* 0x0000000b0c0c7211 */ /* 0x000fe200078f10ff */
[----:B------:R-:W0:Y:S01]  /*08b0*/  LDC R14, c[0x0][0x140] ;  /* 0x00005000ff0e7b82 */ /* 0x000e220000000800 */
[----:B--2---:R-:W-:-:S02]  /*08c0*/  ISETP.NE.OR P1, PT, R13, RZ, !P1 ;  /* 0x000000ff0d00720c */ /* 0x004fc40004f25670 */
[----:B------:R-:W-:Y:S02]  /*08d0*/  LOP3.LUT R12, R12, 0xfffffffc, RZ, 0xc0, !PT ;  /* 0xfffffffc0c0c7812 */ /* 0x000fe400078ec0ff */
[----:B-1----:R-:W-:Y:S02]  /*08e0*/  I2FP.F32.U32 R0, UR12 ;  /* 0x0000000c00007c45 */ /* 0x002fe40008201000 */
[----:B------:R-:W-:Y:S01]  /*08f0*/  SHF.R.S32.HI R9, RZ, 0x1f, R2 ;  /* 0x0000001fff097819 */ /* 0x000fe20000011402 */
[----:B------:R-:W-:Y:S01]  /*0900*/  IMAD.IADD R12, R11, 0x1, -R12 ;  /* 0x000000010b0c7824 */ /* 0x000fe200078e0a0c */
[----:B------:R-:W-:Y:S01]  /*0910*/  SHF.R.S32.HI R11, RZ, 0x1f, R8 ;  /* 0x0000001fff0b7819 */ /* 0x000fe20000011408 */
[----:B------:R-:W-:Y:S01]  /*0920*/  VOTEU.ALL UP0, P0 ;  /* 0x00000000003f7886 */ /* 0x000fe20000000000 */
[----:B------:R-:W-:Y:S01]  /*0930*/  FMUL R0, R0, UR4 ;  /* 0x0000000400007c20 */ /* 0x000fe20008400000 */
[----:B------:R-:W-:Y:S01]  /*0940*/  ULDC UR4, c[0x0][0x154] ;  /* 0x0000550000047ab9 */ /* 0x000fe20000000800 */
[----:B------:R-:W-:Y:S01]  /*0950*/  LEA.HI R11, R11, R8, RZ, 0x2 ;  /* 0x000000080b0b7211 */ /* 0x000fe200078f10ff */
[----:B------:R-:W-:Y:S01]  /*0960*/  VOTEU.ALL UP1, P1 ;  /* 0x00000000003f7886 */ /* 0x000fe20000820000 */
[----:B------:R-:W1:Y:S01]  /*0970*/  @!UP0 S2UR UR7, SR_CgaCtaId ;  /* 0x00000000000789c3 */ /* 0x000e620000008800 */
[----:B------:R-:W-:Y:S01]  /*0980*/  LEA.HI R9, R9, R2, RZ, 0x2 ;  /* 0x0000000209097211 */ /* 0x000fe200078f10ff */
[----:B------:R-:W2:Y:S01]  /*0990*/  F2I.U32.TRUNC.NTZ R0, R0 ;  /* 0x0000000000007305 */ /* 0x000ea2000020f000 */
[----:B------:R-:W-:Y:S01]  /*09a0*/  LOP3.LUT R11, R11, 0x3ffffffc, RZ, 0xc0, !PT ;  /* 0x3ffffffc0b0b7812 */ /* 0x000fe200078ec0ff */
[----:B------:R-:W-:Y:S01]  /*09b0*/  @!UP0 UMOV UR6, 0x400 ;  /* 0x0000040000068882 */ /* 0x000fe20000000000 */
[----:B------:R-:W-:Y:S01]  /*09c0*/  LOP3.LUT R9, R9, 0xfffffffc, RZ, 0xc0, !PT ;  /* 0xfffffffc09097812 */ /* 0x000fe200078ec0ff */
[----:B------:R-:W-:Y:S01]  /*09d0*/  @!UP1 UMOV UR9, 0x400 ;  /* 0x0000040000099882 */ /* 0x000fe20000000000 */
[----:B------:R-:W-:Y:S01]  /*09e0*/  VOTEU.ALL UP2, P1 ;  /* 0x00000000003f7886 */ /* 0x000fe20000840000 */
[----:B------:R-:W-:Y:S01]  /*09f0*/  IMAD.IADD R11, R8, 0x1, -R11 ;  /* 0x00000001080b7824 */ /* 0x000fe200078e0a0b */
[----:B---3--:R-:W-:Y:S01]  /*0a00*/  I2FP.F32.U32 R8, R6 ;  /* 0x0000000600087245 */ /* 0x008fe20000201000 */
[----:B------:R-:W3:Y:S01]  /*0a10*/  @!UP1 S2UR UR10, SR_CgaCtaId ;  /* 0x00000000000a99c3 */ /* 0x000ee20000008800 */
[----:B0-----:R-:W-:Y:S01]  /*0a20*/  ISETP.EQ.U32.AND P3, PT, R14, 0x1, PT ;  /* 0x000000010e00780c */ /* 0x001fe20003f62070 */
[----:B------:R-:W-:Y:S01]  /*0a30*/  IMAD R11, R11, 0x4, R12 ;  /* 0x000000040b0b7824 */ /* 0x000fe200078e020c */
[----:B------:R-:W-:Y:S01]  /*0a40*/  VOTEU.ALL UP3, P1 ;  /* 0x00000000003f7886 */ /* 0x000fe20000860000 */
[----:B------:R-:W-:Y:S01]  /*0a50*/  FMUL R8, R8, UR4 ;  /* 0x0000000408087c20 */ /* 0x000fe20008400000 */
[----:B------:R-:W-:Y:S01]  /*0a60*/  UMOV UR4, 0x20 ;  /* 0x0000002000047882 */ /* 0x000fe20000000000 */
[----:B------:R-:W-:Y:S01]  /*0a70*/  IMAD.IADD R14, R2, 0x1, -R9 ;  /* 0x00000001020e7824 */ /* 0x000fe200078e0a09 */
[----:B------:R-:W-:-:S04]  /*0a80*/  @!UP0 UIADD3 UR4, -UR4, 0x100000, URZ ;  /* 0x0010000004048890 */ /* 0x000fc8000fffe13f */
[----:B------:R-:W-:Y:S02]  /*0a90*/  @!UP0 USHF.L.U32 UR5, UR4, 0xb, URZ ;  /* 0x0000000b04058899 */ /* 0x000fe4000800063f */
[----:B------:R-:W-:Y:S01]  /*0aa0*/  @!UP0 USHF.L.U32 UR4, UR4, 0x1, URZ ;  /* 0x0000000104048899 */ /* 0x000fe2000800063f */
[----:B------:R-:W0:Y:S01]  /*0ab0*/  LDC R13, c[0x0][0x144] ;  /* 0x00005100ff0d7b82 */ /* 0x000e220000000800 */
[C---:B------:R-:W-:Y:S01]  /*0ac0*/  IMAD.SHL.U32 R88, R11.reuse, 0x4, RZ ;  /* 0x000000040b587824 */ /* 0x040fe200078e00ff */
[----:B------:R-:W4:Y:S01]  /*0ad0*/  F2I.U32.TRUNC.NTZ R8, R8 ;  /* 0x0000000800087305 */ /* 0x000f22000020f000 */
[----:B--2---:R-:W-:Y:S01]  /*0ae0*/  IMAD.MOV R0, RZ, RZ, -R0 ;  /* 0x000000ffff007224 */ /* 0x004fe200078e0a00 */
[----:B------:R-:W-:Y:S01]  /*0af0*/  VOTEU.ALL UP4, P1 ;  /* 0x00000000003f7886 */ /* 0x000fe20000880000 */
[----:B------:R-:W-:Y:S01]  /*0b00*/  VOTEU.ALL UP5, P1 ;  /* 0x00000000003f7886 */ /* 0x000fe200008a0000 */
[----:B-1----:R-:W-:Y:S01]  /*0b10*/  @!UP0 ULEA UR8, UR7, UR6, 0x18 ;  /* 0x0000000607088291 */ /* 0x002fe2000f8ec03f */
[----:B------:R-:W-:Y:S01]  /*0b20*/  LOP3.LUT R88, R11, 0xc, R88, 0x78, !PT ;  /* 0x0000000c0b587812 */ /* 0x000fe200078e7858 */
[----:B------:R-:W-:-:S04]  /*0b30*/  @!UP1 UIADD3 UR6, -UR11, 0x100000, URZ ;  /* 0x001000000b069890 */ /* 0x000fc8000fffe13f */
[----:B------:R-:W-:Y:S02]  /*0b40*/  @!UP1 USHF.L.U32 UR7, UR6, 0xb, URZ ;  /* 0x0000000b06079899 */ /* 0x000fe4000800063f */
[----:B------:R-:W-:Y:S01]  /*0b50*/  @!UP1 USHF.L.U32 UR6, UR6, 0x1, URZ ;  /* 0x0000000106069899 */ /* 0x000fe2000800063f */
[C---:B------:R-:W-:Y:S01]  /*0b60*/  ISETP.NE.AND P1, PT, R14.reuse, 0x3, PT ;  /* 0x000000030e00780c */ /* 0x040fe20003f25270 */
[----:B------:R-:W-:Y:S01]  /*0b70*/  VOTEU.ALL UP0, P0 ;  /* 0x00000000003f7886 */ /* 0x000fe20000000000 */
[----:B-----5:R-:W-:Y:S02]  /*0b80*/  R2UR UR43, R15 ;  /* 0x000000000f2b72ca */ /* 0x020fe400000e0000 */
[----:B------:R-:W-:Y:S01]  /*0b90*/  ISETP.EQ.OR P1, PT, R14, RZ, !P1 ;  /* 0x000000ff0e00720c */ /* 0x000fe20004f22670 */
[----:B---3--:R-:W-:Y:S01]  /*0ba0*/  @!UP1 ULEA UR9, UR10, UR9, 0x18 ;  /* 0x000000090a099291 */ /* 0x008fe2000f8ec03f */
[----:B----4-:R-:W-:Y:S01]  /*0bb0*/  IMAD.MOV R24, RZ, RZ, -R8 ;  /* 0x000000ffff187224 */ /* 0x010fe200078e0a08 */
[----:B------:R-:W-:Y:S01]  /*0bc0*/  VOTEU.ALL UP1, P0 ;  /* 0x00000000003f7886 */ /* 0x000fe20000020000 */
[----:B------:R-:W-:Y:S01]  /*0bd0*/  LOP3.LUT P0, RZ, R4, 0x7, RZ, 0xc0, !PT ;  /* 0x0000000704ff7812 */ /* 0x000fe2000780c0ff */
[----:B------:R-:W1:Y:S02]  /*0be0*/  FENCE.VIEW.ASYNC.S ;  /* 0x00000000000073c6 */ /* 0x000e640000000000 */
[----:B-1----:R1:W2:Y:S01]  /*0bf0*/  @!UP0 SYNCS.EXCH.64 URZ, [UR8+0x280], UR4 ;  /* 0x00028004083f85b2 */ /* 0x0022a20008000100 */
[----:B------:R-:W-:Y:S01]  /*0c00*/  IMAD R9, R21, R24, R6 ;  /* 0x0000001815097224 */ /* 0x000fe200078e0206 */
[----:B------:R-:W-:Y:S01]  /*0c10*/  ISETP.EQ.AND P1, PT, R10, RZ, P1 ;  /* 0x000000ff0a00720c */ /* 0x000fe20000f22270 */
[----:B0-----:R-:W-:Y:S01]  /*0c20*/  IMAD R20, R13, R0, UR12 ;  /* 0x0000000c0d147e24 */ /* 0x001fe2000f8e0200 */
[----:B------:R-:W-:-:S02]  /*0c30*/  ISETP.LT.U32.AND P0, PT, R88, 0x2, !P0 ;  /* 0x000000025800780c */ /* 0x000fc40004701070 */
[----:B------:R-:W-:Y:S02]  /*0c40*/  ISETP.NE.AND P4, PT, R9, R88, PT ;  /* 0x000000580900720c */ /* 0x000fe40003f85270 */
[----:B------:R-:W-:Y:S02]  /*0c50*/  SEL R23, RZ, 0x1, !P1 ;  /* 0x00000001ff177807 */ /* 0x000fe40004800000 */
[----:B------:R-:W-:Y:S02]  /*0c60*/  ISETP.EQ.OR P4, PT, R20, RZ, !P4 ;  /* 0x000000ff1400720c */ /* 0x000fe40006782670 */
[----:B------:R-:W-:Y:S02]  /*0c70*/  SEL R23, R23, 0x2, P5 ;  /* 0x0000000217177807 */ /* 0x000fe40002800000 */
[----:B------:R-:W-:Y:S01]  /*0c80*/  PLOP3.LUT P0, PT, P0, P4, PT, 0x80, 0x0 ;  /* 0x000000000000781c */ /* 0x000fe20000709070 */
[----:B------:R1:W0:Y:S01]  /*0c90*/  @!UP1 SYNCS.EXCH.64 URZ, [UR8+0x288], UR4 ;  /* 0x00028804083f95b2 */ /* 0x0002220008000100 */
[----:B------:R-:W-:-:S02]  /*0ca0*/  NOP ;  /* 0x0000000000007918 */ /* 0x000fc40000000000 */
[----:B------:R-:W-:Y:S01]  /*0cb0*/  P2R R101, PR, RZ, 0x1 ;  /* 0x00000001ff657803 */ /* 0x000fe20000000000 */
[----:B------:R1:W3:Y:S01]  /*0cc0*/  @!UP2 SYNCS.EXCH.64 URZ, [UR9+0x260], UR6 ;  /* 0x00026006093fa5b2 */ /* 0x0002e20008000100 */
[----:B------:R1:W4:Y:S01]  /*0cd0*/  @!UP3 SYNCS.EXCH.64 URZ, [UR9+0x268], UR6 ;  /* 0x00026806093fb5b2 */ /* 0x0003220008000100 */
[----:B------:R1:W0:Y:S01]  /*0ce0*/  @!UP4 SYNCS.EXCH.64 URZ, [UR9+0x270], UR6 ;  /* 0x00027006093fc5b2 */ /* 0x0002220008000100 */
[----:B------:R1:W0:Y:S01]  /*0cf0*/  @!UP5 SYNCS.EXCH.64 URZ, [UR9+0x278], UR6 ;  /* 0x00027806093fd5b2 */ /* 0x0002220008000100 */
[----:B------:R-:W-:Y:S01]  /*0d00*/  NOP ;  /* 0x0000000000007918 */ /* 0x000fe20000000000 */
[----:B-12---:R-:W-:Y:S05]  /*0d10*/  @!P3 BRA `(.L_x_4) ;  /* 0x000000000008b947 */ /* 0x006fea0003800000 */
[----:B0--34-:R-:W-:Y:S01]  /*0d20*/  UCGABAR_ARV ;  /* 0x00000000000079c7 */ /* 0x019fe20008000000 */
[----:B------:R-:W-:Y:S05]  /*0d30*/  BRA `(.L_x_5) ;  /* 0x0000000000047947 */ /* 0x000fea0003800000 */
.L_x_4:
[----:B0--34-:R-:W-:Y:S01]  /*0d40*/  NOP ;  /* 0x0000000000007918 */ /* 0x019fe20000000000 */
.L_x_5:
[----:B------:R-:W-:Y:S01]  /*0d50*/  ULDC.64 UR4, c[0x0][0x598] ;  /* 0x0001660000047ab9 */ /* 0x000fe20000000a00 */
[----:B------:R-:W-:Y:S01]  /*0d60*/  ULDC.64 UR36, c[0x0][0x208] ;  /* 0x0000820000247ab9 */ /* 0x000fe20000000a00 */
[----:B------:R-:W-:-:S04]  /*0d70*/  ISETP.NE.U32.AND P0, PT, RZ, UR4, PT ;  /* 0x00000004ff007c0c */ /* 0x000fc8000bf05070 */
[----:B------:R-:W-:-:S13]  /*0d80*/  ISETP.NE.AND.EX P0, PT, RZ, UR5, PT, P0 ;  /* 0x00000005ff007c0c */ /* 0x000fda000bf05300 */
[----:B------:R-:W-:Y:S05]  /*0d90*/  @!P0 BRA `(.L_x_6) ;  /* 0x00000000001c8947 */ /* 0x000fea0003800000 */
[----:B------:R-:W0:Y:S02]  /*0da0*/  LDC.64 R8, c[0x0][0x598] ;  /* 0x00016600ff087b82 */ /* 0x000e240000000a00 */
[----:B0-----:R-:W2:Y:S02]  /*0db0*/  LDG.E.64 R8, desc[UR36][R8.64] ;  /* 0x0000002408087981 */ /* 0x001ea4000c1e1b00 */
[----:B--2---:R-:W-:-:S04]  /*0dc0*/  ISETP.NE.U32.AND P0, PT, R8, RZ, PT ;  /* 0x000000ff0800720c */ /* 0x004fc80003f05070 */
[----:B------:R-:W-:-:S13]  /*0dd0*/  ISETP.NE.AND.EX P0, PT, R9, RZ, PT, P0 ;  /* 0x000000ff0900720c */ /* 0x000fda0003f05300 */
[----:B------:R-:W-:Y:S05]  /*0de0*/  @!P0 BRA `(.L_x_6) ;  /* 0x0000000000088947 */ /* 0x000fea0003800000 */
[----:B------:R0:W5:Y:S01]  /*0df0*/  LD.E R89, desc[UR36][R8.64] ;  /* 0x0000002408597980 */ /* 0x000162000c101900 */
[----:B------:R-:W-:Y:S05]  /*0e00*/  BRA `(.L_x_7) ;  /* 0x0000000000247947 */ /* 0x000fea0003800000 */
.L_x_6:
[----:B------:R-:W-:Y:S02]  /*0e10*/  ULDC.64 UR4, c[0x0][0x588] ;  /* 0x0001620000047ab9 */ /* 0x000fe40000000a00 */
[----:B------:R-:W-:-:S04]  /*0e20*/  ISETP.NE.U32.AND P0, PT, RZ, UR4, PT ;  /* 0x00000004ff007c0c */ /* 0x000fc8000bf05070 */
[----:B------:R-:W-:-:S13]  /*0e30*/  ISETP.NE.AND.EX P0, PT, RZ, UR5, PT, P0 ;  /* 0x00000005ff007c0c */ /* 0x000fda000bf05300 */
[----:B------:R-:W-:Y:S05]  /*0e40*/  @!P0 BRA `(.L_x_8) ;  /* 0x00000000000c8947 */ /* 0x000fea0003800000 */
[----:B------:R-:W0:Y:S02]  /*0e50*/  LDC.64 R8, c[0x0][0x588] ;  /* 0x00016200ff087b82 */ /* 0x000e240000000a00 */
[----:B0-----:R1:W5:Y:S01]  /*0e60*/  LDG.E R89, desc[UR36][R8.64] ;  /* 0x0000002408597981 */ /* 0x001362000c1e1900 */
[----:B------:R-:W-:Y:S05]  /*0e70*/  BRA `(.L_x_7) ;  /* 0x0000000000087947 */ /* 0x000fea0003800000 */
.L_x_8:
[----:B------:R-:W-:Y:S02]  /*0e80*/  ULDC UR4, c[0x0][0x580] ;  /* 0x0001600000047ab9 */ /* 0x000fe40000000800 */
[----:B------:R-:W-:-:S07]  /*0e90*/  IMAD.U32 R89, RZ, RZ, UR4 ;  /* 0x00000004ff597e24 */ /* 0x000fce000f8e00ff */
.L_x_7:
[----:B------:R-:W-:Y:S02]  /*0ea0*/  ULDC.64 UR4, c[0x0][0x5a0] ;  /* 0x0001680000047ab9 */ /* 0x000fe40000000a00 */
[----:B------:R-:W-:-:S04]  /*0eb0*/  ISETP.NE.U32.AND P0, PT, RZ, UR4, PT ;  /* 0x00000004ff007c0c */ /* 0x000fc8000bf05070 */
[----:B------:R-:W-:-:S13]  /*0ec0*/  ISETP.NE.AND.EX P0, PT, RZ, UR5, PT, P0 ;  /* 0x00000005ff007c0c */ /* 0x000fda000bf05300 */
[----:B------:R-:W-:Y:S05]  /*0ed0*/  @!P0 BRA `(.L_x_9) ;  /* 0x00000000001c8947 */ /* 0x000fea0003800000 */
[----:B01----:R-:W0:Y:S02]  /*0ee0*/  LDC.64 R8, c[0x0][0x5a0] ;  /* 0x00016800ff087b82 */ /* 0x003e240000000a00 */
[----:B0-----:R-:W2:Y:S02]  /*0ef0*/  LDG.E.64 R8, desc[UR36][R8.64] ;  /* 0x0000002408087981 */ /* 0x001ea4000c1e1b00 */
[----:B--2---:R-:W-:-:S04]  /*0f00*/  ISETP.NE.U32.AND P0, PT, R8, RZ, PT ;  /* 0x000000ff0800720c */ /* 0x004fc80003f05070 */
[----:B------:R-:W-:-:S13]  /*0f10*/  ISETP.NE.AND.EX P0, PT, R9, RZ, PT, P0 ;  /* 0x000000ff0900720c */ /* 0x000fda0003f05300 */
[----:B------:R-:W-:Y:S05]  /*0f20*/  @!P0 BRA `(.L_x_9) ;  /* 0x0000000000088947 */ /* 0x000fea0003800000 */
[----:B------:R0:W5:Y:S01]  /*0f30*/  LD.E R90, desc[UR36][R8.64] ;  /* 0x00000024085a7980 */ /* 0x000162000c101900 */
[----:B------:R-:W-:Y:S05]  /*0f40*/  BRA `(.L_x_10) ;  /* 0x0000000000247947 */ /* 0x000fea0003800000 */
.L_x_9:
[----:B------:R-:W-:Y:S02]  /*0f50*/  ULDC.64 UR4, c[0x0][0x590] ;  /* 0x0001640000047ab9 */ /* 0x000fe40000000a00 */
[----:B------:R-:W-:-:S04]  /*0f60*/  ISETP.NE.U32.AND P0, PT, RZ, UR4, PT ;  /* 0x00000004ff007c0c */ /* 0x000fc8000bf05070 */
[----:B------:R-:W-:-:S13]  /*0f70*/  ISETP.NE.AND.EX P0, PT, RZ, UR5, PT, P0 ;  /* 0x00000005ff007c0c */ /* 0x000fda000bf05300 */
[----:B------:R-:W-:Y:S05]  /*0f80*/  @!P0 BRA `(.L_x_11) ;  /* 0x00000000000c8947 */ /* 0x000fea0003800000 */
[----:B------:R-:W2:Y:S02]  /*0f90*/  LDC.64 R90, c[0x0][0x590] ;  /* 0x00016400ff5a7b82 */ /* 0x000ea40000000a00 */
[----:B--2---:R2:W5:Y:S01]  /*0fa0*/  LDG.E R90, desc[UR36][R90.64] ;  /* 0x000000245a5a7981 */ /* 0x004562000c1e1900 */
[----:B------:R-:W-:Y:S05]  /*0fb0*/  BRA `(.L_x_10) ;  /* 0x0000000000087947 */ /* 0x000fea0003800000 */
.L_x_11:
[----:B------:R-:W-:Y:S02]  /*0fc0*/  ULDC UR4, c[0x0][0x584] ;  /* 0x0001610000047ab9 */ /* 0x000fe40000000800 */
[----:B------:R-:W-:-:S07]  /*0fd0*/  IMAD.U32 R90, RZ, RZ, UR4 ;  /* 0x00000004ff5a7e24 */ /* 0x000fce000f8e00ff */
.L_x_10:
[----:B------:R-:W3:Y:S01]  /*0fe0*/  LDC R2, c[0x0][0x65c] ;  /* 0x00019700ff027b82 */ /* 0x000ee20000000800 */
[----:B------:R-:W-:Y:S01]  /*0ff0*/  ULDC UR6, c[0x0][0x28c] ;  /* 0x0000a30000067ab9 */ /* 0x000fe20000000800 */
[----:B------:R-:W-:Y:S01]  /*1000*/  ISETP.NE.AND P0, PT, R10, 0x2, PT ;  /* 0x000000020a00780c */ /* 0x000fe20003f05270 */
[----:B------:R-:W-:Y:S01]  /*1010*/  UIADD3 UR6, UR6, 0x1f, URZ ;  /* 0x0000001f06067890 */ /* 0x000fe2000fffe03f */
[----:B01----:R-:W-:Y:S01]  /*1020*/  IMAD.U32 R8, RZ, RZ, UR12 ;  /* 0x0000000cff087e24 */ /* 0x003fe2000f8e00ff */
[----:B------:R-:W-:Y:S01]  /*1030*/  UMOV UR39, URZ ;  /* 0x0000003f00277c82 */ /* 0x000fe20008000000 */
[----:B------:R-:W-:Y:S01]  /*1040*/  UMOV UR38, URZ ;  /* 0x0000003f00267c82 */ /* 0x000fe20008000000 */
[----:B------:R-:W-:Y:S01]  /*1050*/  USHF.R.S32.HI UR7, URZ, 0x1f, UR6 ;  /* 0x0000001f3f077899 */ /* 0x000fe20008011406 */
[----:B------:R-:W-:-:S03]  /*1060*/  ULDC.64 UR8, c[0x0][0x650] ;  /* 0x0001940000087ab9 */ /* 0x000fc60000000a00 */
[----:B------:R-:W-:-:S04]  /*1070*/  ULEA.HI UR7, UR7, UR6, URZ, 0x5 ;  /* 0x0000000607077291 */ /* 0x000fc8000f8f283f */
[----:B------:R-:W-:Y:S01]  /*1080*/  USHF.R.S32.HI UR40, URZ, 0x5, UR7 ;  /* 0x000000053f287899 */ /* 0x000fe20008011407 */
[----:B---3--:R-:W-:-:S13]  /*1090*/  ISETP.NE.AND P1, PT, R2, 0x1, PT ;  /* 0x000000010200780c */ /* 0x008fda0003f25270 */
[----:B------:R-:W0:Y:S01]  /*10a0*/  @P1 LDC R17, c[0x0][0x10] ;  /* 0x00000400ff111b82 */ /* 0x000e220000000800 */
[----:B------:R-:W-:Y:S02]  /*10b0*/  @P1 IMAD.MOV.U32 R7, RZ, RZ, RZ ;  /* 0x000000ffff071224 */ /* 0x000fe400078e00ff */
[----:B------:R-:W-:-:S05]  /*10c0*/  @P1 IMAD.MOV.U32 R9, RZ, RZ, RZ ;  /* 0x000000ffff091224 */ /* 0x000fca00078e00ff */
[----:B------:R-:W1:Y:S01]  /*10d0*/  @!P1 LDC R11, c[0x0][0xc] ;  /* 0x00000300ff0b9b82 */ /* 0x000e620000000800 */
[----:B------:R-:W-:Y:S01]  /*10e0*/  ULDC UR4, c[0x0][0xc] ;  /* 0x0000030000047ab9 */ /* 0x000fe20000000800 */
[----:B------:R-:W-:Y:S02]  /*10f0*/  ULDC UR5, c[0x0][0x10] ;  /* 0x0000040000057ab9 */ /* 0x000fe40000000800 */
[----:B------:R-:W-:-:S04]  /*1100*/  UIMAD.WIDE.U32 UR4, UR4, UR5, URZ ;  /* 0x00000005040472a5 */ /* 0x000fc8000f8e003f */
[----:B------:R-:W3:Y:S01]  /*1110*/  LDC R0, c[0x0][0x14] ;  /* 0x00000500ff007b82 */ /* 0x000ee20000000800 */
[----:B0-----:R-:W-:-:S04]  /*1120*/  @P1 IMAD.WIDE.U32 R16, R17, UR12, R6 ;  /* 0x0000000c11101c25 */ /* 0x001fc8000f8e0006 */
[----:B------:R-:W-:Y:S02]  /*1130*/  @P1 IMAD.IADD R17, R17, 0x1, R9 ;  /* 0x0000000111111824 */ /* 0x000fe400078e0209 */
[----:B------:R-:W-:Y:S02]  /*1140*/  IMAD.MOV.U32 R9, RZ, RZ, RZ ;  /* 0x000000ffff097224 */ /* 0x000fe400078e00ff */
[----:B-1----:R-:W-:-:S04]  /*1150*/  @!P1 IMAD.WIDE.U32 R8, R6, R11, R8 ;  /* 0x0000000b06089225 */ /* 0x002fc800078e0008 */
[----:B------:R-:W-:Y:S02]  /*1160*/  @!P1 IMAD.MOV.U32 R16, RZ, RZ, R8 ;  /* 0x000000ffff109224 */ /* 0x000fe400078e0008 */
[----:B---3--:R-:W-:-:S04]  /*1170*/  IMAD.WIDE.U32 R12, R0, UR4, RZ ;  /* 0x00000004000c7c25 */ /* 0x008fc8000f8e00ff */
[----:B------:R-:W-:Y:S01]  /*1180*/  IMAD R10, R0, UR5, RZ ;  /* 0x00000005000a7c24 */ /* 0x000fe2000f8e02ff */
[----:B------:R0:W-:Y:S01]  /*1190*/  STL.64 [R1], R12 ;  /* 0x0000000c01007387 */ /* 0x0001e20000100a00 */
[----:B------:R-:W-:Y:S02]  /*11a0*/  @!P1 IMAD.MOV.U32 R17, RZ, RZ, R9 ;  /* 0x000000ffff119224 */ /* 0x000fe400078e0009 */
[----:B------:R-:W-:Y:S01]  /*11b0*/  IMAD.IADD R0, R13, 0x1, R10 ;  /* 0x000000010d007824 */ /* 0x000fe200078e020a */
[----:B------:R-:W-:Y:S06]  /*11c0*/  @P0 BRA `(.L_x_12) ;  /* 0x0000000000280947 */ /* 0x000fec0003800000 */
[----:B------:R-:W-:Y:S01]  /*11d0*/  UIMAD.WIDE.U32 UR4, UR40, -0x45306eb3, URZ ;  /* 0xbacf914d280478a5 */ /* 0x000fe2000f8e003f */
[----:B------:R-:W-:Y:S01]  /*11e0*/  IADD3 R16, P0, R16, R12, RZ ;  /* 0x0000000c10107210 */ /* 0x000fe20007f1e0ff */
[----:B------:R-:W-:Y:S02]  /*11f0*/  UISETP.GE.U32.AND UP0, UPT, UR40, 0x25, UPT ;  /* 0x000000252800788c */ /* 0x000fe4000bf06070 */
[----:B------:R-:W-:Y:S02]  /*1200*/  UIADD3 UR4, -UR5, UR40, URZ ;  /* 0x0000002805047290 */ /* 0x000fe4000fffe13f */
[----:B------:R-:W-:Y:S01]  /*1210*/  IMAD.X R17, R0, 0x1, R17, P0 ;  /* 0x0000000100117824 */ /* 0x000fe200000e0611 */
[----:B------:R-:W-:Y:S01]  /*1220*/  UMOV UR38, URZ ;  /* 0x0000003f00267c82 */ /* 0x000fe20008000000 */
[----:B------:R-:W-:-:S04]  /*1230*/  ULEA.HI UR4, UR4, UR5, URZ, 0x1f ;  /* 0x0000000504047291 */ /* 0x000fc8000f8ff83f */
[----:B------:R-:W-:-:S04]  /*1240*/  USHF.R.U32.HI UR4, URZ, 0x5, UR4 ;  /* 0x000000053f047899 */ /* 0x000fc80008011604 */
[----:B------:R-:W-:Y:S02]  /*1250*/  @UP0 ULOP3.LUT UR38, UR4, 0x1, URZ, 0xc0, !UPT ;  /* 0x0000000104260892 */ /* 0x000fe4000f8ec03f */
[----:B------:R-:W-:-:S12]  /*1260*/  UIMAD UR39, UR4, -0x25, UR40 ;  /* 0xffffffdb042778a4 */ /* 0x000fd8000f8e0228 */
.L_x_12:
[----:B------:R-:W-:Y:S01]  /*1270*/  ISETP.GE.U32.AND P0, PT, R16, UR8, PT ;  /* 0x0000000810007c0c */ /* 0x000fe2000bf06070 */
[----:B------:R-:W-:Y:S01]  /*1280*/  IMAD.MOV.U32 R22, RZ, RZ, -0x1 ;  /* 0xffffffffff167424 */ /* 0x000fe200078e00ff */
[----:B------:R-:W-:Y:S01]  /*1290*/  PRMT R8, RZ, 0x7610, R8 ;  /* 0x00007610ff087816 */ /* 0x000fe20000000008 */
[----:B------:R-:W-:Y:S01]  /*12a0*/  IMAD.MOV.U32 R19, RZ, RZ, -0x1 ;  /* 0xffffffffff137424 */ /* 0x000fe200078e00ff */
[----:B------:R-:W-:Y:S01]  /*12b0*/  ISETP.GE.U32.AND.EX P0, PT, R17, UR9, PT, P0 ;  /* 0x0000000911007c0c */ /* 0x000fe2000bf06100 */
[----:B------:R-:W-:-:S12]  /*12c0*/  IMAD.MOV.U32 R18, RZ, RZ, -0x1 ;  /* 0xffffffffff127424 */ /* 0x000fd800078e00ff */
[----:B------:R-:W-:Y:S05]  /*12d0*/  @P0 BRA `(.L_x_13) ;  /* 0x0000000400240947 */ /* 0x000fea0003800000 */
[----:B------:R-:W1:Y:S01]  /*12e0*/  LDC.64 R18, c[0x0][0x628] ;  /* 0x00018a00ff127b82 */ /* 0x000e620000000a00 */
[----:B------:R-:W-:Y:S02]  /*12f0*/  IMAD.MOV.U32 R8, RZ, RZ, R16 ;  /* 0x000000ffff087224 */ /* 0x000fe400078e0010 */
[----:B------:R-:W-:-:S05]  /*1300*/  IMAD.MOV.U32 R9, RZ, RZ, R17 ;  /* 0x000000ffff097224 */ /* 0x000fca00078e0011 */
[----:B------:R-:W3:Y:S08]  /*1310*/  LDC R22, c[0x0][0x630] ;  /* 0x00018c00ff167b82 */ /* 0x000ef00000000800 */
[----:B------:R-:W4:Y:S01]  /*1320*/  LDC.64 R26, c[0x0][0x620] ;  /* 0x00018800ff1a7b82 */ /* 0x000f220000000a00 */
[----:B-1----:R-:W-:-:S04]  /*1330*/  ISETP.NE.U32.AND P0, PT, R18, RZ, PT ;  /* 0x000000ff1200720c */ /* 0x002fc80003f05070 */
[----:B------:R-:W-:-:S13]  /*1340*/  ISETP.NE.AND.EX P0, PT, R19, RZ, PT, P0 ;  /* 0x000000ff1300720c */ /* 0x000fda0003f05300 */
[----:B---34-:R-:W-:Y:S05]  /*1350*/  @!P0 BRA `(.L_x_14) ;  /* 0x0000000000288947 */ /* 0x018fea0003800000 */
[----:B0-----:R-:W0:Y:S02]  /*1360*/  LDC R13, c[0x0][0x634] ;  /* 0x00018d00ff0d7b82 */ /* 0x001e240000000800 */
[----:B0-----:R-:W-:-:S05]  /*1370*/  IADD3 R13, P0, R16, R13, RZ ;  /* 0x0000000d100d7210 */ /* 0x001fca0007f1e0ff */
[----:B------:R-:W-:-:S04]  /*1380*/  IMAD.X R15, RZ, RZ, R17, P0 ;  /* 0x000000ffff0f7224 */ /* 0x000fc800000e0611 */
[----:B------:R-:W-:-:S04]  /*1390*/  IMAD.WIDE.U32 R8, R15, R18, RZ ;  /* 0x000000120f087225 */ /* 0x000fc800078e00ff */
[----:B------:R-:W-:-:S04]  /*13a0*/  IMAD.WIDE.U32 R10, P0, R13, R19, R8 ;  /* 0x000000130d0a7225 */ /* 0x000fc80007800008 */
[----:B------:R-:W-:-:S04]  /*13b0*/  IMAD.WIDE.U32 R8, R13, R18, RZ ;  /* 0x000000120d087225 */ /* 0x000fc800078e00ff */
[----:B------:R-:W-:Y:S01]  /*13c0*/  IMAD.X R13, RZ, RZ, RZ, P0 ;  /* 0x000000ffff0d7224 */ /* 0x000fe200000e06ff */
[----:B------:R-:W-:Y:S01]  /*13d0*/  IADD3 RZ, P0, R9, R10, RZ ;  /* 0x0000000a09ff7210 */ /* 0x000fe20007f1e0ff */
[----:B------:R-:W-:-:S04]  /*13e0*/  IMAD.MOV.U32 R12, RZ, RZ, R11 ;  /* 0x000000ffff0c7224 */ /* 0x000fc800078e000b */
[----:B------:R-:W-:-:S08]  /*13f0*/  IMAD.WIDE.U32.X R8, R15, R19, R12, P0 ;  /* 0x000000130f087225 */ /* 0x000fd000000e040c */
.L_x_14:
[----:B------:R-:W1:Y:S01]  /*1400*/  LDC.64 R28, c[0x0][0x640] ;  /* 0x00019000ff1c7b82 */ /* 0x000e620000000a00 */
[-CC-:B------:R-:W-:Y:S01]  /*1410*/  SHF.R.U64 R32, R8, R22.reuse, R9.reuse ;  /* 0x0000001608207219 */ /* 0x180fe20000001209 */
[----:B------:R-:W-:Y:S01]  /*1420*/  IMAD.MOV.U32 R31, RZ, RZ, 0x1 ;  /* 0x00000001ff1f7424 */ /* 0x000fe200078e00ff */
[----:B------:R-:W-:Y:S02]  /*1430*/  SHF.R.U32.HI R8, RZ, R22, R9 ;  /* 0x00000016ff087219 */ /* 0x000fe40000011609 */
[----:B------:R-:W-:-:S03]  /*1440*/  IADD3 R11, P0, RZ, -R32, RZ ;  /* 0x80000020ff0b7210 */ /* 0x000fc60007f1e0ff */
[----:B0-----:R-:W0:Y:S02]  /*1450*/  LDC R12, c[0x0][0x618] ;  /* 0x00018600ff0c7b82 */ /* 0x001e240000000800 */
[----:B------:R-:W-:-:S04]  /*1460*/  IMAD.X R9, RZ, RZ, ~R8, P0 ;  /* 0x000000ffff097224 */ /* 0x000fc800000e0e08 */
[-C--:B------:R-:W-:Y:S02]  /*1470*/  IMAD R10, R9, R26.reuse, RZ ;  /* 0x0000001a090a7224 */ /* 0x080fe400078e02ff */
[----:B------:R-:W3:Y:S01]  /*1480*/  LDC R13, c[0x0][0x608] ;  /* 0x00018200ff0d7b82 */ /* 0x000ee20000000800 */
[----:B------:R-:W-:-:S04]  /*1490*/  IMAD.WIDE.U32 R8, R11, R26, R16 ;  /* 0x0000001a0b087225 */ /* 0x000fc800078e0010 */
[----:B------:R-:W-:-:S03]  /*14a0*/  IMAD R11, R11, R27, R10 ;  /* 0x0000001b0b0b7224 */ /* 0x000fc600078e020a */
[----:B------:R-:W4:Y:S01]  /*14b0*/  LDC R18, c[0x0][0x658] ;  /* 0x00019600ff127b82 */ /* 0x000f220000000800 */
[----:B------:R-:W-:Y:S01]  /*14c0*/  IMAD.IADD R9, R9, 0x1, R11 ;  /* 0x0000000109097824 */ /* 0x000fe200078e020b */
[----:B-1----:R-:W-:Y:S01]  /*14d0*/  ISETP.NE.U32.AND P0, PT, R28, RZ, PT ;  /* 0x000000ff1c00720c */ /* 0x002fe20003f05070 */
[----:B------:R-:W-:-:S03]  /*14e0*/  IMAD.MOV.U32 R11, RZ, RZ, -0x1 ;  /* 0xffffffffff0b7424 */ /* 0x000fc600078e00ff */
[----:B------:R-:W-:Y:S02]  /*14f0*/  ISETP.NE.AND.EX P0, PT, R29, RZ, PT, P0 ;  /* 0x000000ff1d00720c */ /* 0x000fe40003f05300 */
[----:B------:R-:W1:Y:S01]  /*1500*/  LDC R27, c[0x0][0x600] ;  /* 0x00018000ff1b7b82 */ /* 0x000e620000000800 */
[-CC-:B0-----:R-:W-:Y:S02]  /*1510*/  SHF.R.U64 R25, R8, R12.reuse, R9.reuse ;  /* 0x0000000c08197219 */ /* 0x181fe40000001209 */
[----:B------:R-:W-:-:S05]  /*1520*/  SHF.R.U32.HI R8, RZ, R12, R9 ;  /* 0x0000000cff087219 */ /* 0x000fca0000011609 */
[----:B------:R-:W0:Y:S01]  /*1530*/  LDC R22, c[0x0][0x648] ;  /* 0x00019200ff167b82 */ /* 0x000e220000000800 */
[-CC-:B---3--:R-:W-:Y:S02]  /*1540*/  SHF.R.U64 R34, R25, R13.reuse, R8.reuse ;  /* 0x0000000d19227219 */ /* 0x188fe40000001208 */
[----:B------:R-:W-:-:S05]  /*1550*/  SHF.R.U32.HI R9, RZ, R13, R8 ;  /* 0x0000000dff097219 */ /* 0x000fca0000011608 */
[----:B------:R-:W3:Y:S01]  /*1560*/  LDC R26, c[0x0][0x638] ;  /* 0x00018e00ff1a7b82 */ /* 0x000ee20000000800 */
[-C--:B----4-:R-:W-:Y:S02]  /*1570*/  SHF.L.U32 R8, R11, R18.reuse, RZ ;  /* 0x000000120b087219 */ /* 0x090fe400000006ff */
[--C-:B------:R-:W-:Y:S02]  /*1580*/  SHF.R.U64 R36, R34, R18, R9.reuse ;  /* 0x0000001222247219 */ /* 0x100fe40000001209 */
[----:B------:R-:W-:Y:S02]  /*1590*/  LOP3.LUT R15, RZ, R8, RZ, 0x33, !PT ;  /* 0x00000008ff0f7212 */ /* 0x000fe400078e33ff */
[----:B------:R-:W-:Y:S01]  /*15a0*/  SHF.R.U32.HI R9, RZ, R18, R9 ;  /* 0x00000012ff097219 */ /* 0x000fe20000011609 */
[----:B------:R-:W4:Y:S01]  /*15b0*/  LDC R30, c[0x0][0x610] ;  /* 0x00018400ff1e7b82 */ /* 0x000f220000000800 */
[----:B------:R-:W-:Y:S01]  /*15c0*/  IMAD.MOV.U32 R8, RZ, RZ, R36 ;  /* 0x000000ffff087224 */ /* 0x000fe200078e0024 */
[----:B------:R-:W-:Y:S06]  /*15d0*/  @!P0 BRA `(.L_x_15) ;  /* 0x0000000000288947 */ /* 0x000fec0003800000 */
[----:B------:R-:W2:Y:S02]  /*15e0*/  LDC R13, c[0x0][0x64c] ;  /* 0x00019300ff0d7b82 */ /* 0x000ea40000000800 */
[----:B--2---:R-:W-:-:S05]  /*15f0*/  IADD3 R13, P0, R36, R13, RZ ;  /* 0x0000000d240d7210 */ /* 0x004fca0007f1e0ff */
        /* <DEDUP_REMOVED lines=8> */
.L_x_15:
[----:B0-----:R-:W-:Y:S01]  /*1680*/  SHF.R.U64 R9, R8, R22, R9 ;  /* 0x0000001608097219 */ /* 0x001fe20000001209 */
[----:B-1----:R-:W-:Y:S01]  /*1690*/  VIADD R10, R27, 0xffffffff ;  /* 0xffffffff1b0a7836 */ /* 0x002fe20000000000 */
[----:B------:R-:W-:Y:S01]  /*16a0*/  SHF.L.U32 R7, R31, R18, RZ ;  /* 0x000000121f077219 */ /* 0x000fe200000006ff */
[----:B------:R-:W-:Y:S01]  /*16b0*/  @P1 IMAD R20, R21, R24, R6 ;  /* 0x0000001815141224 */ /* 0x000fe200078e0206 */
[----:B------:R-:W-:Y:S01]  /*16c0*/  LOP3.LUT R8, R34, R15, RZ, 0xc0, !PT ;  /* 0x0000000f22087212 */ /* 0x000fe200078ec0ff */
[----:B------:R-:W-:Y:S01]  /*16d0*/  IMAD.MOV R11, RZ, RZ, -R9 ;  /* 0x000000ffff0b7224 */ /* 0x000fe200078e0a09 */
[----:B------:R-:W-:Y:S01]  /*16e0*/  LOP3.LUT R10, R25, R10, RZ, 0xc0, !PT ;  /* 0x0000000a190a7212 */ /* 0x000fe200078ec0ff */
[----:B------:R-:W-:Y:S02]  /*16f0*/  IMAD.MOV.U32 R18, RZ, RZ, R32 ;  /* 0x000000ffff127224 */ /* 0x000fe400078e0020 */
[----:B------:R-:W-:Y:S02]  /*1700*/  IMAD R7, R7, R9, R8 ;  /* 0x0000000907077224 */ /* 0x000fe400078e0208 */
[----:B---3--:R-:W-:-:S02]  /*1710*/  IMAD R6, R11, R26, R36 ;  /* 0x0000001a0b067224 */ /* 0x008fc400078e0224 */
[----:B----4-:R-:W-:Y:S02]  /*1720*/  IMAD R22, R7, R30, R20 ;  /* 0x0000001e07167224 */ /* 0x010fe400078e0214 */
[----:B------:R-:W-:Y:S02]  /*1730*/  IMAD R7, R6, R27, R10 ;  /* 0x0000001b06077224 */ /* 0x000fe400078e020a */
[----:B------:R-:W-:-:S03]  /*1740*/  IMAD.MOV.U32 R8, RZ, RZ, 0x1 ;  /* 0x00000001ff087424 */ /* 0x000fc600078e00ff */
[----:B------:R-:W-:Y:S02]  /*1750*/  SEL R19, R7, R22, !P1 ;  /* 0x0000001607137207 */ /* 0x000fe40004800000 */
[----:B------:R-:W-:-:S07]  /*1760*/  SEL R22, R22, R7, !P1 ;  /* 0x0000000716167207 */ /* 0x000fce0004800000 */
.L_x_13:
[----:B------:R-:W-:Y:S05]  /*1770*/  @!P3 BRA `(.L_x_16) ;  /* 0x00000000000cb947 */ /* 0x000fea0003800000 */
[----:B------:R-:W-:Y:S01]  /*1780*/  UCGABAR_WAIT ;  /* 0x0000000000007dc7 */ /* 0x000fe20008000000 */
[----:B------:R-:W-:Y:S01]  /*1790*/  CCTL.IVALL ;  /* 0x00000000ff00798f */ /* 0x000fe20002000000 */
[----:B------:R-:W-:Y:S05]  /*17a0*/  BRA `(.L_x_17) ;  /* 0x0000000000047947 */ /* 0x000fea0003800000 */
.L_x_16:
[----:B------:R-:W-:Y:S06]  /*17b0*/  BAR.SYNC.DEFER_BLOCKING 0x0 ;  /* 0x0000000000007b1d */ /* 0x000fec0000010000 */
.L_x_17:
[----:B------:R-:W-:Y:S05]  /*17c0*/  @!P2 BRA `(.L_x_18) ;  /* 0x000000440080a947 */ /* 0x000fea0003800000 */
[----:B------:R-:W-:-:S13]  /*17d0*/  ISETP.GT.U32.AND P0, PT, R33, 0x1, PT ;  /* 0x000000012100780c */ /* 0x000fda0003f04070 */
[----:B------:R-:W-:Y:S05]  /*17e0*/  @P0 EXIT ;  /* 0x000000000000094d */ /* 0x000fea0003800000 */
.L_x_19:
[----:B------:R-:W-:-:S08]  /*17f0*/  NOP ;  /* 0x0000000000007918 */ /* 0x000fd00000000000 */
[----:B------:R-:W1:Y:S02]  /*1800*/  USETMAXREG.TRY_ALLOC.CTAPOOL UP0, 0xe8 ;  /* 0x000000e8000079c8 */ /* 0x000e640008000600 */
[----:B-1----:R-:W-:-:S13]  /*1810*/  PLOP3.LUT P0, PT, PT, PT, UP0, 0x80, 0x0 ;  /* 0x000000000000781c */ /* 0x002fda0003f0f008 */
[----:B------:R-:W-:Y:S05]  /*1820*/  @!P0 BRA `(.L_x_19) ;  /* 0xfffffffc00f08947 */ /* 0x000fea000383ffff */
[----:B------:R-:W-:-:S13]  /*1830*/  LOP3.LUT P0, RZ, R8, 0xff, RZ, 0xc0, !PT ;  /* 0x000000ff08ff7812 */ /* 0x000fda000780c0ff */
[----:B------:R-:W-:Y:S05]  /*1840*/  @!P0 EXIT ;  /* 0x000000000000894d */ /* 0x000fea0003800000 */
[----:B------:R-:W3:Y:S01]  /*1850*/  LDL.64 R10, [R1] ;  /* 0x00000000010a7983 */ /* 0x000ee20000100a00 */
[----:B------:R-:W1:Y:S01]  /*1860*/  S2UR UR4, SR_CgaCtaId ;  /* 0x00000000000479c3 */ /* 0x000e620000008800 */
[CC--:B------:R-:W-:Y:S01]  /*1870*/  LEA.HI R5, R3.reuse, R4.reuse, RZ, 0x2 ;  /* 0x0000000403057211 */ /* 0x0c0fe200078f10ff */
[----:B------:R-:W-:Y:S01]  /*1880*/  UMOV UR41, 0x400 ;  /* 0x0000040000297882 */ /* 0x000fe20000000000 */
[----:B------:R-:W-:Y:S01]  /*1890*/  UISETP.LT.AND UP0, UPT, UR40, 0x1, UPT ;  /* 0x000000012800788c */ /* 0x000fe2000bf01270 */
[----:B------:R-:W-:Y:S01]  /*18a0*/  LEA.HI R3, R3, R4, RZ, 0x5 ;  /* 0x0000000403037211 */ /* 0x000fe200078f28ff */
[----:B------:R-:W-:Y:S01]  /*18b0*/  UIADD3 UR5, UR43, -0x1, URZ ;  /* 0xffffffff2b057890 */ /* 0x000fe2000fffe03f */
[--C-:B------:R-:W-:Y:S01]  /*18c0*/  SHF.R.S32.HI R92, RZ, 0x2, R5.reuse ;  /* 0x00000002ff5c7819 */ /* 0x100fe20000011405 */
[----:B------:R-:W-:Y:S01]  /*18d0*/  USEL UR42, UR40, 0x1, UP0 ;  /* 0x00000001282a7887 */ /* 0x000fe20008000000 */
[----:B--2---:R-:W2:Y:S01]  /*18e0*/  LDC R91, c[0x0][0x658] ;  /* 0x00019600ff5b7b82 */ /* 0x004ea20000000800 */
[----:B------:R-:W-:Y:S01]  /*18f0*/  SHF.R.S32.HI R7, RZ, 0x1f, R5 ;  /* 0x0000001fff077819 */ /* 0x000fe20000011405 */
[----:B------:R-:W-:Y:S01]  /*1900*/  UISETP.NE.AND UP0, UPT, UR5, URZ, UPT ;  /* 0x0000003f0500728c */ /* 0x000fe2000bf05270 */
[----:B------:R-:W-:Y:S01]  /*1910*/  LOP3.LUT R5, R5, 0xfffffffc, RZ, 0xc0, !PT ;  /* 0xfffffffc05057812 */ /* 0x000fe200078ec0ff */
[----:B------:R-:W-:Y:S01]  /*1920*/  IMAD.MOV.U32 R6, RZ, RZ, 0x1 ;  /* 0x00000001ff067424 */ /* 0x000fe200078e00ff */
[----:B------:R-:W-:Y:S01]  /*1930*/  LEA.HI R7, R7, R92, RZ, 0x3 ;  /* 0x0000005c07077211 */ /* 0x000fe200078f18ff */
[----:B------:R-:W-:Y:S01]  /*1940*/  USEL UR7, URZ, 0x1, UP0 ;  /* 0x000000013f077887 */ /* 0x000fe20008000000 */
[----:B------:R-:W-:Y:S01]  /*1950*/  SHF.R.S32.HI R3, RZ, 0x5, R3 ;  /* 0x00000005ff037819 */ /* 0x000fe20000011403 */
[----:B------:R-:W4:Y:S01]  /*1960*/  LDC R96, c[0x0][0x288] ;  /* 0x0000a200ff607b82 */ /* 0x000f220000000800 */
[----:B------:R-:W-:Y:S01]  /*1970*/  LOP3.LUT R7, R7, 0xfffffff8, RZ, 0xc0, !PT ;  /* 0xfffffff807077812 */ /* 0x000fe200078ec0ff */
[----:B------:R-:W-:Y:S01]  /*1980*/  IMAD.IADD R5, R4, 0x1, -R5 ;  /* 0x0000000104057824 */ /* 0x000fe200078e0a05 */
[----:B------:R-:W-:Y:S01]  /*1990*/  ULDC UR8, c[0x0][0x284] ;  /* 0x0000a10000087ab9 */ /* 0x000fe20000000800 */
[----:B------:R-:W-:Y:S01]  /*19a0*/  IMAD.MOV.U32 R4, RZ, RZ, -0x1 ;  /* 0xffffffffff047424 */ /* 0x000fe200078e00ff */
[----:B------:R-:W-:Y:S01]  /*19b0*/  USHF.L.U32 UR48, UR40, 0x1, URZ ;  /* 0x0000000128307899 */ /* 0x000fe2000800063f */
[----:B------:R-:W-:Y:S01]  /*19c0*/  IMAD.IADD R92, R92, 0x1, -R7 ;  /* 0x000000015c5c7824 */ /* 0x000fe200078e0a07 */
[----:B------:R-:W-:Y:S01]  /*19d0*/  UIADD3 UR42, -UR42, UR40, URZ ;  /* 0x000000282a2a7290 */ /* 0x000fe2000fffe13f */
[----:B------:R-:W-:Y:S01]  /*19e0*/  IMAD.SHL.U32 R94, R5, 0x2, RZ ;  /* 0x00000002055e7824 */ /* 0x000fe200078e00ff */
[----:B-1----:R-:W-:Y:S01]  /*19f0*/  ULEA UR41, UR4, UR41, 0x18 ;  /* 0x0000002904297291 */ /* 0x002fe2000f8ec03f */
[C-C-:B------:R-:W-:Y:S01]  /*1a00*/  IMAD R99, R3.reuse, -0x10, -R92.reuse ;  /* 0xfffffff003637824 */ /* 0x140fe200078e0a5c */
[----:B------:R-:W-:Y:S01]  /*1a10*/  USHF.L.U32 UR4, UR5, 0x3, URZ ;  /* 0x0000000305047899 */ /* 0x000fe2000800063f */
[--C-:B------:R-:W-:Y:S01]  /*1a20*/  SHF.R.S32.HI R93, RZ, 0x1f, R92.reuse ;  /* 0x0000001fff5d7819 */ /* 0x100fe2000001145c */
[----:B------:R-:W-:Y:S01]  /*1a30*/  UIADD3 UR5, UR41, 0x380, URZ ;  /* 0x0000038029057890 */ /* 0x000fe2000fffe03f */
[----:B------:R-:W-:Y:S01]  /*1a40*/  IMAD.U32 R102, RZ, RZ, UR7 ;  /* 0x00000007ff667e24 */ /* 0x000fe2000f8e00ff */
[----:B------:R-:W-:Y:S01]  /*1a50*/  UIADD3 UR6, UR41, 0x12b80, URZ ;  /* 0x00012b8029067890 */ /* 0x000fe2000fffe03f */
[-C--:B--2---:R-:W-:Y:S01]  /*1a60*/  SHF.L.U32 R4, R4, R91.reuse, RZ ;  /* 0x0000005b04047219 */ /* 0x084fe200000006ff */
[----:B------:R-:W-:Y:S01]  /*1a70*/  USHF.R.U32.HI UR5, URZ, 0x4, UR5 ;  /* 0x000000043f057899 */ /* 0x000fe20008011605 */
[----:B------:R-:W-:Y:S01]  /*1a80*/  IMAD.WIDE R92, R3, 0x10, R92 ;  /* 0x00000010035c7825 */ /* 0x000fe200078e025c */
[----:B------:R-:W-:Y:S01]  /*1a90*/  USHF.R.U32.HI UR6, URZ, 0x4, UR6 ;  /* 0x000000043f067899 */ /* 0x000fe20008011606 */
[----:B------:R-:W-:Y:S01]  /*1aa0*/  SHF.L.U32 R91, R6, R91, RZ ;  /* 0x0000005b065b7219 */ /* 0x000fe200000006ff */
[----:B------:R-:W-:Y:S01]  /*1ab0*/  UIADD3 UR47, UR41, 0x260, URZ ;  /* 0x00000260292f7890 */ /* 0x000fe2000fffe03f */
[----:B------:R-:W-:Y:S01]  /*1ac0*/  LOP3.LUT R97, RZ, R4, RZ, 0x33, !PT ;  /* 0x00000004ff617212 */ /* 0x000fe200078e33ff */
[----:B------:R-:W-:Y:S01]  /*1ad0*/  ULOP3.LUT UR4, UR4, 0x8, URZ, 0xc0, !UPT ;  /* 0x0000000804047892 */ /* 0x000fe2000f8ec03f */
[----:B----4-:R-:W-:Y:S01]  /*1ae0*/  IMAD R96, R5, -0x2, R96 ;  /* 0xfffffffe05607824 */ /* 0x010fe200078e0260 */
[----:B------:R-:W-:Y:S01]  /*1af0*/  ULOP3.LUT UR5, UR5, 0x3fff, URZ, 0xc0, !UPT ;  /* 0x00003fff05057892 */ /* 0x000fe2000f8ec03f */
[----:B------:R-:W-:Y:S01]  /*1b00*/  SHF.R.S32.HI R95, RZ, 0x1f, R94 ;  /* 0x0000001fff5f7819 */ /* 0x000fe2000001145e */
[----:B------:R-:W-:Y:S01]  /*1b10*/  ULOP3.LUT UR6, UR6, 0x3fff, URZ, 0xc0, !UPT ;  /* 0x00003fff06067892 */ /* 0x000fe2000f8ec03f */
[----:B------:R-:W-:Y:S01]  /*1b20*/  VIADD R99, R99, UR8 ;  /* 0x0000000863637c36 */ /* 0x000fe20008000000 */
[----:B------:R-:W-:-:S02]  /*1b30*/  ULEA UR43, UR43, UR47, 0x3 ;  /* 0x0000002f2b2b7291 */ /* 0x000fc4000f8e183f */
[----:B------:R-:W-:Y:S02]  /*1b40*/  ULOP3.LUT UR49, UR4, 0x8, URZ, 0x3c, !UPT ;  /* 0x0000000804317892 */ /* 0x000fe4000f8e3c3f */
[----:B------:R-:W-:Y:S02]  /*1b50*/  ULOP3.LUT UR44, UR4, 0x18, URZ, 0x3c, !UPT ;  /* 0x00000018042c7892 */ /* 0x000fe4000f8e3c3f */
[----:B------:R-:W-:Y:S02]  /*1b60*/  ULOP3.LUT UR45, UR5, 0x10000, URZ, 0xfc, !UPT ;  /* 0x00010000052d7892 */ /* 0x000fe4000f8efc3f */
[----:B------:R-:W-:Y:S01]  /*1b70*/  ULOP3.LUT UR46, UR6, 0x10000, URZ, 0xfc, !UPT ;  /* 0x00010000062e7892 */ /* 0x000fe2000f8efc3f */
[----:B---3--:R-:W-:-:S11]  /*1b80*/  SHF.L.U64.HI R98, R10, 0x1, R0 ;  /* 0x000000010a627819 */ /* 0x008fd60000010200 */
.L_x_173:
[----:B------:R-:W-:-:S04]  /*1b90*/  SHF.L.U32 R0, R102, 0x1f, RZ ;  /* 0x0000001f66007819 */ /* 0x000fc800000006ff */
[----:B------:R-:W1:Y:S02]  /*1ba0*/  SYNCS.PHASECHK.TRANS64.TRYWAIT P0, [UR43+-0x8], R0 ;  /* 0xfffff800ff0075a7 */ /* 0x000e64000800016b */
[----:B-1-3--:R-:W-:Y:S05]  /*1bb0*/  @!P0 BRA `(.L_x_20) ;  /* 0x0000006400388947 */ /* 0x00afea0003800000 */
.L_x_228:
[----:B------:R-:W-:Y:S02]  /*1bc0*/  ULDC UR4, c[0x0][0x28c] ;  /* 0x0000a30000047ab9 */ /* 0x000fe40000000800 */
[----:B------:R-:W-:-:S13]  /*1bd0*/  ISETP.LT.AND P0, PT, RZ, UR4, PT ;  /* 0x00000004ff007c0c */ /* 0x000fda000bf01270 */
[----:B------:R-:W-:Y:S05]  /*1be0*/  @P0 BRA `(.L_x_21) ;  /* 0x0000000000400947 */ /* 0x000fea0003800000 */
[----:B-1----:R-:W-:Y:S01]  /*1bf0*/  MOV R0, 0x0 ;  /* 0x0000000000007802 */ /* 0x002fe20000000f00 */
[----:B------:R-:W-:Y:S01]  /*1c00*/  ULDC.64 UR4, c[0x4][0x68] ;  /* 0x01001a0000047ab9 */ /* 0x000fe20000000a00 */
[----:B------:R-:W-:Y:S01]  /*1c10*/  ULDC.64 UR6, c[0x4][0x8] ;  /* 0x0100020000067ab9 */ /* 0x000fe20000000a00 */
[----:B------:R-:W-:Y:S01]  /*1c20*/  IMAD.U32 R4, RZ, RZ, UR4 ;  /* 0x00000004ff047e24 */ /* 0x000fe2000f8e00ff */
[----:B------:R1:W2:Y:S01]  /*1c30*/  LDC.64 R14, c[0x4][R0] ;  /* 0x01000000000e7b82 */ /* 0x0002a20000000a00 */
[----:B------:R-:W-:Y:S01]  /*1c40*/  IMAD.U32 R5, RZ, RZ, UR5 ;  /* 0x00000005ff057e24 */ /* 0x000fe2000f8e00ff */
[----:B------:R-:W-:Y:S01]  /*1c50*/  ULDC.64 UR4, c[0x4][0x70] ;  /* 0x01001c0000047ab9 */ /* 0x000fe20000000a00 */
[----:B------:R-:W-:Y:S02]  /*1c60*/  IMAD.U32 R10, RZ, RZ, UR6 ;  /* 0x00000006ff0a7e24 */ /* 0x000fe4000f8e00ff */
[----:B------:R-:W-:Y:S02]  /*1c70*/  IMAD.U32 R6, RZ, RZ, UR4 ;  /* 0x00000004ff067e24 */ /* 0x000fe4000f8e00ff */
[----:B------:R-:W-:-:S02]  /*1c80*/  IMAD.U32 R7, RZ, RZ, UR5 ;  /* 0x00000005ff077e24 */ /* 0x000fc4000f8e00ff */
[----:B------:R-:W-:Y:S02]  /*1c90*/  IMAD.U32 R11, RZ, RZ, UR7 ;  /* 0x00000007ff0b7e24 */ /* 0x000fe4000f8e00ff */
[----:B------:R-:W-:Y:S02]  /*1ca0*/  IMAD.MOV.U32 R8, RZ, RZ, 0x1e1 ;  /* 0x000001e1ff087424 */ /* 0x000fe400078e00ff */
[----:B0-----:R-:W-:Y:S02]  /*1cb0*/  IMAD.MOV.U32 R12, RZ, RZ, 0x1 ;  /* 0x00000001ff0c7424 */ /* 0x001fe400078e00ff */
[----:B-1----:R-:W-:-:S07]  /*1cc0*/  IMAD.MOV.U32 R13, RZ, RZ, RZ ;  /* 0x000000ffff0d7224 */ /* 0x002fce00078e00ff */
[----:B------:R-:W-:-:S07]  /*1cd0*/  LEPC R20, `(.L_x_21) ;  /* 0x000000001014794e */ /* 0x000fce0000000000 */
[----:B--2--5:R-:W-:Y:S05]  /*1ce0*/  CALL.ABS.NOINC R14 ;  /* 0x000000000e007343 */ /* 0x024fea0003c00000 */
.L_x_21:
[----:B-1----:R-:W-:-:S04]  /*1cf0*/  LOP3.LUT R0, R23, 0x1, RZ, 0xfc, !PT ;  /* 0x0000000117007812 */ /* 0x002fc800078efcff */
[----:B------:R-:W-:-:S13]  /*1d00*/  ISETP.NE.AND P0, PT, R0, 0x3, PT ;  /* 0x000000030000780c */ /* 0x000fda0003f05270 */
[----:B------:R-:W-:Y:S05]  /*1d10*/  @!P0 BRA `(.L_x_22) ;  /* 0x0000000000048947 */ /* 0x000fea0003800000 */
[----:B------:R-:W-:Y:S01]  /*1d20*/  BPT.TRAP 0x1 ;  /* 0x000000040000795c */ /* 0x000fe20000300000 */
.L_x_22:
[----:B------:R-:W-:Y:S02]  /*1d30*/  IMAD.U32 R3, RZ, RZ, UR39 ;  /* 0x00000027ff037e24 */ /* 0x000fe4000f8e00ff */
[----:B------:R-:W-:-:S03]  /*1d40*/  IMAD.U32 R0, RZ, RZ, UR38 ;  /* 0x00000026ff007e24 */ /* 0x000fc6000f8e00ff */
[----:B------:R-:W-:Y:S02]  /*1d50*/  LEA R3, R3, UR41, 0x3 ;  /* 0x0000002903037c11 */ /* 0x000fe4000f8e18ff */
[----:B------:R-:W-:-:S04]  /*1d60*/  SHF.L.U32 R0, R0, 0x1f, RZ ;  /* 0x0000001f00007819 */ /* 0x000fc800000006ff */
[----:B------:R1:W2:Y:S01]  /*1d70*/  SYNCS.PHASECHK.TRANS64.TRYWAIT P1, [R3+URZ], R0 ;  /* 0x00000000030075a7 */ /* 0x0002a2000802017f */
[----:B------:R-:W-:Y:S05]  /*1d80*/  @!P0 BRA `(.L_x_23) ;  /* 0x0000000000048947 */ /* 0x000fea0003800000 */
[----:B------:R-:W-:Y:S01]  /*1d90*/  BPT.TRAP 0x1 ;  /* 0x000000040000795c */ /* 0x000fe20000300000 */
.L_x_23:
[----:B--2---:R-:W-:Y:S05]  /*1da0*/  @P1 BRA `(.L_x_24) ;  /* 0x0000000000081947 */ /* 0x004fea0003800000 */
[----:B------:R-:W2:Y:S02]  /*1db0*/  SYNCS.PHASECHK.TRANS64.TRYWAIT P1, [R3+URZ], R0 ;  /* 0x00000000030075a7 */ /* 0x000ea4000802017f */
[----:B--2---:R-:W-:Y:S05]  /*1dc0*/  @!P1 BRA `(.L_x_25) ;  /* 0x0000006000cc9947 */ /* 0x004fea0003800000 */
.L_x_24:
[----:B------:R-:W-:Y:S05]  /*1dd0*/  WARPSYNC.ALL ;  /* 0x0000000000007948 */ /* 0x000fea0003800000 */
[----:B------:R-:W-:Y:S01]  /*1de0*/  ULEA UR4, UR39, UR45, 0x7 ;  /* 0x0000002d27047291 */ /* 0x000fe2000f8e383f */
[----:B------:R-:W-:Y:S01]  /*1df0*/  WARPGROUP.ARRIVE ;  /* 0x00000000000079c5 */ /* 0x000fe20000000000 */
[----:B------:R-:W-:Y:S01]  /*1e00*/  ULEA UR6, UR39, UR46, 0x8 ;  /* 0x0000002e27067291 */ /* 0x000fe2000f8e403f */
[----:B-12---:R-:W-:Y:S01]  /*1e10*/  IMAD.U32 R0, RZ, RZ, UR42 ;  /* 0x0000002aff007e24 */ /* 0x006fe2000f8e00ff */
[----:B------:R-:W-:Y:S01]  /*1e20*/  UMOV UR5, 0xc0000010 ;  /* 0xc000001000057882 */ /* 0x000fe20000000000 */
[----:B------:R-:W-:-:S03]  /*1e30*/  UMOV UR7, 0xc0000010 ;  /* 0xc000001000077882 */ /* 0x000fc60000000000 */
[----:B------:R-:W-:-:S03]  /*1e40*/  ISETP.GE.AND P1, PT, R0, 0x1, PT ;  /* 0x000000010000780c */ /* 0x000fc60003f26270 */
[----:B------:R-:W-:Y:S03]  /*1e50*/  IGMMA.64x128x32.S8.S8 R24, gdesc[UR4], RZ, !UPT, gsb0 ;  /* 0x03600000041879f1 */ /* 0x000fe6000c0410ff */
[----:B------:R-:W-:-:S07]  /*1e60*/  WARPGROUP.DEPBAR.LE gsb0, 0x0 ;  /* 0x00008000000079c5 */ /* 0x000fce0000010000 */
[----:B------:R-:W-:Y:S05]  /*1e70*/  @!P1 BRA `(.L_x_26) ;  /* 0x0000000000b89947 */ /* 0x000fea0003800000 */
[----:B------:R-:W-:Y:S01]  /*1e80*/  UIADD3 UR4, UR39, 0x1, URZ ;  /* 0x0000000127047890 */ /* 0x000fe2000fffe03f */
[----:B------:R-:W-:Y:S02]  /*1e90*/  IMAD.U32 R0, RZ, RZ, UR42 ;  /* 0x0000002aff007e24 */ /* 0x000fe4000f8e00ff */
[----:B------:R-:W-:Y:S01]  /*1ea0*/  IMAD.U32 R3, RZ, RZ, UR39 ;  /* 0x00000027ff037e24 */ /* 0x000fe2000f8e00ff */
[----:B------:R-:W-:-:S04]  /*1eb0*/  UISETP.NE.AND UP0, UPT, UR4, 0x25, UPT ;  /* 0x000000250400788c */ /* 0x000fc8000bf05270 */
[----:B------:R-:W-:Y:S02]  /*1ec0*/  USEL UR5, URZ, 0x1, UP0 ;  /* 0x000000013f057887 */ /* 0x000fe40008000000 */
[----:B------:R-:W-:Y:S02]  /*1ed0*/  USEL UR8, UR4, URZ, UP0 ;  /* 0x0000003f04087287 */ /* 0x000fe40008000000 */
[----:B------:R-:W-:-:S06]  /*1ee0*/  ULOP3.LUT UR5, UR38, UR5, URZ, 0x3c, !UPT ;  /* 0x0000000526057292 */ /* 0x000fcc000f8e3c3f */
[----:B------:R-:W-:-:S07]  /*1ef0*/  IMAD.U32 R6, RZ, RZ, UR5 ;  /* 0x00000005ff067e24 */ /* 0x000fce000f8e00ff */
.L_x_33:
[----:B------:R-:W-:Y:S05]  /*1f00*/  @!P0 BRA `(.L_x_27) ;  /* 0x0000000000048947 */ /* 0x000fea0003800000 */
[----:B------:R-:W-:Y:S01]  /*1f10*/  BPT.TRAP 0x1 ;  /* 0x000000040000795c */ /* 0x000fe20000300000 */
.L_x_27:
[----:B------:R-:W-:Y:S01]  /*1f20*/  ULEA UR4, UR8, UR41, 0x3 ;  /* 0x0000002908047291 */ /* 0x000fe2000f8e183f */
[----:B------:R-:W-:-:S08]  /*1f30*/  SHF.L.U32 R4, R6, 0x1f, RZ ;  /* 0x0000001f06047819 */ /* 0x000fd000000006ff */
[----:B------:R1:W2:Y:S01]  /*1f40*/  SYNCS.PHASECHK.TRANS64.TRYWAIT P1, [UR4], R4 ;  /* 0x00000004ff0075a7 */ /* 0x0002a20008020144 */
[----:B------:R-:W-:Y:S05]  /*1f50*/  @!P0 BRA `(.L_x_28) ;  /* 0x0000000000048947 */ /* 0x000fea0003800000 */
[----:B------:R-:W-:Y:S01]  /*1f60*/  BPT.TRAP 0x1 ;  /* 0x000000040000795c */ /* 0x000fe20000300000 */
.L_x_28:
[----:B--2---:R-:W-:Y:S05]  /*1f70*/  @P1 BRA `(.L_x_29) ;  /* 0x0000000000081947 */ /* 0x004fea0003800000 */
[----:B------:R-:W2:Y:S02]  /*1f80*/  SYNCS.PHASECHK.TRANS64.TRYWAIT P1, [UR4], R4 ;  /* 0x00000004ff0075a7 */ /* 0x000ea40008020144 */
[----:B--2---:R-:W-:Y:S05]  /*1f90*/  @!P1 BRA `(.L_x_30) ;  /* 0x00000060006c9947 */ /* 0x004fea0003800000 */
.L_x_29:
[----:B------:R-:W-:Y:S01]  /*1fa0*/  ULEA UR4, UR8, UR45, 0x7 ;  /* 0x0000002d08047291 */ /* 0x000fe2000f8e383f */
[----:B------:R-:W-:Y:S01]  /*1fb0*/  WARPGROUP.ARRIVE ;  /* 0x00000000000079c5 */ /* 0x000fe20000000000 */
[----:B------:R-:W-:Y:S01]  /*1fc0*/  ULEA UR6, UR8, UR46, 0x8 ;  /* 0x0000002e08067291 */ /* 0x000fe2000f8e403f */
[----:B------:R-:W-:Y:S01]  /*1fd0*/  UMOV UR5, 0xc0000010 ;  /* 0xc000001000057882 */ /* 0x000fe20000000000 */
[----:B------:R-:W-:-:S07]  /*1fe0*/  UMOV UR7, 0xc0000010 ;  /* 0xc000001000077882 */ /* 0x000fce0000000000 */
[----:B------:R-:W-:Y:S03]  /*1ff0*/  IGMMA.64x128x32.S8.S8 R24, gdesc[UR4], R24, gsb0 ;  /* 0x03600000041879f1 */ /* 0x000fe60008041018 */
[----:B------:R-:W-:Y:S02]  /*2000*/  WARPGROUP.DEPBAR.LE gsb0, 0x0 ;  /* 0x00008000000079c5 */ /* 0x000fe40000010000 */
[----:B------:R-:W-:Y:S05]  /*2010*/  @!P0 BRA `(.L_x_31) ;  /* 0x0000000000048947 */ /* 0x000fea0003800000 */
[----:B------:R-:W-:Y:S01]  /*2020*/  BPT.TRAP 0x1 ;  /* 0x000000040000795c */ /* 0x000fe20000300000 */
.L_x_31:
[----:B------:R-:W-:-:S13]  /*2030*/  ISETP.NE.AND P1, PT, R101, RZ, PT ;  /* 0x000000ff6500720c */ /* 0x000fda0003f25270 */
[----:B-12---:R-:W-:-:S05]  /*2040*/  @P1 LEA R4, R3, UR41, 0x3 ;  /* 0x0000002903041c11 */ /* 0x006fca000f8e18ff */
[----:B------:R-:W-:-:S05]  /*2050*/  @P1 VIADD R5, R4, 0x128 ;  /* 0x0000012804051836 */ /* 0x000fca0000000000 */
[----:B------:R-:W-:-:S04]  /*2060*/  @P1 PRMT R5, R88, 0x654, R5 ;  /* 0x0000065458051816 */ /* 0x000fc80000000005 */
[----:B------:R1:W-:Y:S01]  /*2070*/  @P1 SYNCS.ARRIVE.TRANS64.RED.A1T0 RZ, [R5+URZ], RZ ;  /* 0x000000ff05ff19a7 */ /* 0x0003e2000810043f */
[----:B------:R-:W-:-:S13]  /*2080*/  ISETP.GT.U32.AND P1, PT, R23, 0x1, PT ;  /* 0x000000011700780c */ /* 0x000fda0003f24070 */
[----:B-1----:R-:W-:Y:S05]  /*2090*/  @P1 BRA `(.L_x_32) ;  /* 0x0000000000041947 */ /* 0x002fea0003800000 */
[----:B------:R-:W-:Y:S01]  /*20a0*/  BPT.TRAP 0x1 ;  /* 0x000000040000795c */ /* 0x000fe20000300000 */
.L_x_32:
[----:B------:R-:W-:Y:S01]  /*20b0*/  UIADD3 UR8, UR8, 0x1, URZ ;  /* 0x0000000108087890 */ /* 0x000fe2000fffe03f */
[C---:B------:R-:W-:Y:S01]  /*20c0*/  ISETP.GT.AND P2, PT, R0.reuse, 0x1, PT ;  /* 0x000000010000780c */ /* 0x040fe20003f44270 */
[----:B------:R-:W-:Y:S02]  /*20d0*/  VIADD R3, R3, 0x1 ;  /* 0x0000000103037836 */ /* 0x000fe40000000000 */
[----:B------:R-:W-:Y:S01]  /*20e0*/  UISETP.NE.AND UP0, UPT, UR8, 0x25, UPT ;  /* 0x000000250800788c */ /* 0x000fe2000bf05270 */
[----:B------:R-:W-:Y:S02]  /*20f0*/  VIADD R0, R0, 0xffffffff ;  /* 0xffffffff00007836 */ /* 0x000fe40000000000 */
[C---:B------:R-:W-:Y:S01]  /*2100*/  ISETP.NE.AND P1, PT, R3.reuse, 0x25, PT ;  /* 0x000000250300780c */ /* 0x040fe20003f25270 */
[----:B------:R-:W-:Y:S02]  /*2110*/  USEL UR4, URZ, 0x1, UP0 ;  /* 0x000000013f047887 */ /* 0x000fe40008000000 */
[----:B------:R-:W-:Y:S01]  /*2120*/  USEL UR8, UR8, URZ, UP0 ;  /* 0x0000003f08087287 */ /* 0x000fe20008000000 */
[----:B------:R-:W-:-:S03]  /*2130*/  SEL R3, R3, RZ, P1 ;  /* 0x000000ff03037207 */ /* 0x000fc60000800000 */
[----:B------:R-:W-:Y:S01]  /*2140*/  LOP3.LUT R6, R6, UR4, RZ, 0x3c, !PT ;  /* 0x0000000406067c12 */ /* 0x000fe2000f8e3cff */
[----:B------:R-:W-:Y:S07]  /*2150*/  @P2 BRA `(.L_x_33) ;  /* 0xfffffffc00682947 */ /* 0x000fee000383ffff */
.L_x_26:
[----:B------:R-:W1:Y:S01]  /*2160*/  LDC R0, c[0x0][0x28c] ;  /* 0x0000a300ff007b82 */ /* 0x000e620000000800 */
[----:B------:R-:W-:-:S04]  /*2170*/  IMAD.U32 R3, RZ, RZ, UR49 ;  /* 0x00000031ff037e24 */ /* 0x000fc8000f8e00ff */
[----:B------:R2:W-:Y:S01]  /*2180*/  SYNCS.ARRIVE.TRANS64.A1T0 RZ, [R3+UR47], RZ ;  /* 0x000000ff03ff79a7 */ /* 0x0005e2000810002f */
[----:B-1----:R-:W-:-:S13]  /*2190*/  ISETP.GE.AND P1, PT, R0, 0x1, PT ;  /* 0x000000010000780c */ /* 0x002fda0003f26270 */
[----:B--2---:R-:W-:Y:S05]  /*21a0*/  @!P1 BRA `(.L_x_34) ;  /* 0x0000000000509947 */ /* 0x004fea0003800000 */
[----:B------:R-:W-:Y:S05]  /*21b0*/  @!P0 BRA `(.L_x_35) ;  /* 0x0000000000048947 */ /* 0x000fea0003800000 */
[----:B------:R-:W-:Y:S01]  /*21c0*/  BPT.TRAP 0x1 ;  /* 0x000000040000795c */ /* 0x000fe20000300000 */
.L_x_35:
[----:B------:R-:W-:Y:S01]  /*21d0*/  ISETP.NE.AND P1, PT, R101, RZ, PT ;  /* 0x000000ff6500720c */ /* 0x000fe20003f25270 */
[----:B------:R-:W-:Y:S01]  /*21e0*/  BSSY B0, `(.L_x_36) ;  /* 0x000000e000007945 */ /* 0x000fe20003800000 */
[----:B------:R-:W-:-:S11]  /*21f0*/  ISETP.GT.U32.AND P0, PT, R23, 0x1, PT ;  /* 0x000000011700780c */ /* 0x000fd60003f04070 */
[----:B------:R-:W-:Y:S05]  /*2200*/  @!P1 BRA `(.L_x_37) ;  /* 0x00000000002c9947 */ /* 0x000fea0003800000 */
[----:B------:R-:W-:-:S04]  /*2210*/  UIADD3 UR6, UR39, UR42, URZ ;  /* 0x0000002a27067290 */ /* 0x000fc8000fffe03f */
[----:B------:R-:W-:-:S04]  /*2220*/  UIMAD.WIDE.U32 UR4, UR6, -0x45306eb3, URZ ;  /* 0xbacf914d060478a5 */ /* 0x000fc8000f8e003f */
[----:B------:R-:W-:-:S04]  /*2230*/  UIADD3 UR4, UR6, -UR5, URZ ;  /* 0x8000000506047290 */ /* 0x000fc8000fffe03f */
[----:B------:R-:W-:-:S04]  /*2240*/  ULEA.HI UR4, UR4, UR5, URZ, 0x1f ;  /* 0x0000000504047291 */ /* 0x000fc8000f8ff83f */
[----:B------:R-:W-:-:S04]  /*2250*/  USHF.R.U32.HI UR4, URZ, 0x5, UR4 ;  /* 0x000000053f047899 */ /* 0x000fc80008011604 */
[----:B------:R-:W-:-:S04]  /*2260*/  UIMAD UR4, UR4, -0x25, UR6 ;  /* 0xffffffdb040478a4 */ /* 0x000fc8000f8e0206 */
[----:B------:R-:W-:-:S04]  /*2270*/  ULEA UR4, UR4, UR41, 0x3 ;  /* 0x0000002904047291 */ /* 0x000fc8000f8e183f */
[----:B------:R-:W-:-:S06]  /*2280*/  UIADD3 UR4, UR4, 0x128, URZ ;  /* 0x0000012804047890 */ /* 0x000fcc000fffe03f */
[----:B------:R-:W-:-:S05]  /*2290*/  IMAD.U32 R3, RZ, RZ, UR4 ;  /* 0x00000004ff037e24 */ /* 0x000fca000f8e00ff */
[----:B------:R-:W-:-:S04]  /*22a0*/  PRMT R0, R88, 0x654, R3 ;  /* 0x0000065458007816 */ /* 0x000fc80000000003 */
[----:B------:R1:W-:Y:S03]  /*22b0*/  SYNCS.ARRIVE.TRANS64.RED.A1T0 RZ, [R0+URZ], RZ ;  /* 0x000000ff00ff79a7 */ /* 0x0003e6000810043f */
.L_x_37:
[----:B------:R-:W-:Y:S05]  /*22c0*/  BSYNC B0 ;  /* 0x0000000000007941 */ /* 0x000fea0003800000 */
.L_x_36:
[----:B------:R-:W-:Y:S05]  /*22d0*/  @P0 BRA `(.L_x_34) ;  /* 0x0000000000040947 */ /* 0x000fea0003800000 */
[----:B------:R-:W-:Y:S01]  /*22e0*/  BPT.TRAP 0x1 ;  /* 0x000000040000795c */ /* 0x000fe20000300000 */
.L_x_34:
[----:B-1----:R-:W-:Y:S01]  /*22f0*/  SHF.L.U32 R0, R102, 0x1f, RZ ;  /* 0x0000001f66007819 */ /* 0x002fe200000006ff */
[----:B------:R-:W-:Y:S01]  /*2300*/  UIADD3 UR39, UR39, UR48, URZ ;  /* 0x0000003027277290 */ /* 0x000fe2000fffe03f */
[----:B0-----:R-:W-:Y:S01]  /*2310*/  IMAD.SHL.U32 R13, R19, 0x80, RZ ;  /* 0x00000080130d7824 */ /* 0x001fe200078e00ff */
[----:B------:R-:W-:Y:S01]  /*2320*/  UISETP.GE.U32.AND UP1, UPT, UR48, 0x25, UPT ;  /* 0x000000253000788c */ /* 0x000fe2000bf26070 */
[----:B------:R-:W0:Y:S01]  /*2330*/  SYNCS.PHASECHK.TRANS64.TRYWAIT P0, [UR43+0x8], R0 ;  /* 0x00000800ff0075a7 */ /* 0x000e22000800016b */
[----:B------:R-:W-:Y:S01]  /*2340*/  UISETP.GT.U32.AND UP0, UPT, UR39, 0x24, UPT ;  /* 0x000000242700788c */ /* 0x000fe2000bf04070 */
[----:B------:R-:W-:Y:S01]  /*2350*/  SHF.R.S32.HI R11, RZ, 0x1f, R18 ;  /* 0x0000001fff0b7819 */ /* 0x000fe20000011412 */
[----:B------:R-:W-:Y:S02]  /*2360*/  UIMAD.WIDE.U32 UR4, UR39, -0x45306eb3, URZ ;  /* 0xbacf914d270478a5 */ /* 0x000fe4000f8e003f */
[----:B------:R-:W-:Y:S02]  /*2370*/  UISETP.LT.U32.AND UP0, UPT, UR48, 0x25, UP0 ;  /* 0x000000253000788c */ /* 0x000fe40008701070 */
[----:B------:R-:W-:-:S02]  /*2380*/  UIADD3 UR4, UR39, -UR5, URZ ;  /* 0x8000000527047290 */ /* 0x000fc4000fffe03f */
[----:B------:R-:W-:Y:S02]  /*2390*/  USEL UR6, URZ, 0x1, !UP0 ;  /* 0x000000013f067887 */ /* 0x000fe4000c000000 */
[----:B------:R-:W-:Y:S02]  /*23a0*/  ULEA.HI UR4, UR4, UR5, URZ, 0x1f ;  /* 0x0000000504047291 */ /* 0x000fe4000f8ff83f */
[----:B------:R-:W-:Y:S02]  /*23b0*/  ULOP3.LUT UR38, UR38, UR6, URZ, 0x3c, !UPT ;  /* 0x0000000626267292 */ /* 0x000fe4000f8e3c3f */
[----:B------:R-:W-:-:S04]  /*23c0*/  USHF.R.U32.HI UR4, URZ, 0x5, UR4 ;  /* 0x000000053f047899 */ /* 0x000fc80008011604 */
[----:B------:R-:W-:Y:S02]  /*23d0*/  @UP1 ULOP3.LUT UR38, UR38, 0x1, UR4, 0x78, !UPT ;  /* 0x0000000126261892 */ /* 0x000fe4000f8e7804 */
[----:B------:R-:W-:Y:S01]  /*23e0*/  UIMAD UR39, UR4, -0x25, UR39 ;  /* 0xffffffdb042778a4 */ /* 0x000fe2000f8e0227 */
[----:B0-----:R-:W-:Y:S11]  /*23f0*/  @!P0 BRA `(.L_x_38) ;  /* 0x0000005c006c8947 */ /* 0x001ff60003800000 */
.L_x_229:
[----:B0-----:R-:W-:Y:S01]  /*2400*/  IMAD.SHL.U32 R0, R22, 0x40, RZ ;  /* 0x0000004016007824 */ /* 0x001fe200078e00ff */
[----:B------:R-:W-:Y:S01]  /*2410*/  ULDC UR6, c[0x0][0x284] ;  /* 0x0000a10000067ab9 */ /* 0x000fe20000000800 */
[----:B------:R-:W-:Y:S01]  /*2420*/  ULDC.64 UR4, c[0x0][0x5d0] ;  /* 0x0001740000047ab9 */ /* 0x000fe20000000a00 */
[----:B------:R-:W-:Y:S01]  /*2430*/  SHF.R.S32.HI R10, RZ, 0x1f, R13 ;  /* 0x0000001fff0a7819 */ /* 0x000fe2000001140d */
[----:B------:R-:W-:Y:S01]  /*2440*/  IMAD R3, R11, UR4, RZ ;  /* 0x000000040b037c24 */ /* 0x000fe2000f8e02ff */
[----:B------:R-:W-:Y:S01]  /*2450*/  ISETP.GE.AND P0, PT, R0, UR6, PT ;  /* 0x0000000600007c0c */ /* 0x000fe2000bf06270 */
[C---:B------:R-:W-:Y:S01]  /*2460*/  IMAD.WIDE.U32 R4, R18.reuse, UR4, R94 ;  /* 0x0000000412047c25 */ /* 0x040fe2000f8e005e */
[----:B------:R-:W-:Y:S02]  /*2470*/  ULDC UR4, c[0x0][0x288] ;  /* 0x0000a20000047ab9 */ /* 0x000fe40000000800 */
[C---:B------:R-:W-:Y:S01]  /*2480*/  ISETP.GE.OR P0, PT, R13.reuse, UR4, P0 ;  /* 0x000000040d007c0c */ /* 0x040fe20008706670 */
[----:B------:R-:W-:Y:S01]  /*2490*/  IMAD R3, R18, UR5, R3 ;  /* 0x0000000512037c24 */ /* 0x000fe2000f8e0203 */
[----:B------:R-:W-:-:S04]  /*24a0*/  IADD3 R4, P1, R13, R4, RZ ;  /* 0x000000040d047210 */ /* 0x000fc80007f3e0ff */
[----:B------:R-:W-:-:S07]  /*24b0*/  IADD3.X R5, R10, R5, R3, P1, !PT ;  /* 0x000000050a057210 */ /* 0x000fce0000ffe403 */
[----:B------:R-:W-:Y:S05]  /*24c0*/  @P0 BRA `(.L_x_39) ;  /* 0x0000003000ac0947 */ /* 0x000fea0003800000 */
[----:B------:R-:W0:Y:S01]  /*24d0*/  LDC.64 R8, c[0x0][0x5c8] ;  /* 0x00017200ff087b82 */ /* 0x000e220000000a00 */
[----:B------:R-:W-:Y:S01]  /*24e0*/  IMAD.WIDE R14, R22, 0x40, R92 ;  /* 0x00000040160e7825 */ /* 0x000fe200078e025c */
[----:B------:R-:W-:Y:S01]  /*24f0*/  ULDC.64 UR4, c[0x0][0x5c0] ;  /* 0x0001700000047ab9 */ /* 0x000fe20000000a00 */
[----:B------:R-:W-:Y:S02]  /*2500*/  BSSY B0, `(.L_x_39) ;  /* 0x0000327000007945 */ /* 0x000fe40003800000 */
[----:B------:R-:W-:Y:S02]  /*2510*/  IMAD.IADD R20, R99, 0x1, -R0 ;  /* 0x0000000163147824 */ /* 0x000fe400078e0a00 */
[----:B------:R-:W-:Y:S02]  /*2520*/  IMAD.IADD R19, R96, 0x1, -R13 ;  /* 0x0000000160137824 */ /* 0x000fe400078e0a0d */
[-C--:B0-----:R-:W-:Y:S02]  /*2530*/  IMAD R3, R15, R8.reuse, RZ ;  /* 0x000000080f037224 */ /* 0x081fe400078e02ff */
[----:B------:R-:W-:-:S04]  /*2540*/  IMAD.WIDE.U32 R4, R14, R8, R4 ;  /* 0x000000080e047225 */ /* 0x000fc800078e0004 */
[----:B------:R-:W-:Y:S01]  /*2550*/  IMAD R3, R14, R9, R3 ;  /* 0x000000090e037224 */ /* 0x000fe200078e0203 */
[----:B------:R-:W-:-:S03]  /*2560*/  IADD3 R4, P0, R4, UR4, RZ ;  /* 0x0000000404047c10 */ /* 0x000fc6000ff1e0ff */
[----:B------:R-:W-:Y:S01]  /*2570*/  IMAD.IADD R3, R5, 0x1, R3 ;  /* 0x0000000105037824 */ /* 0x000fe200078e0203 */
[----:B------:R-:W-:-:S04]  /*2580*/  LEA R6, P1, R8, R4, 0x3 ;  /* 0x0000000408067211 */ /* 0x000fc800078218ff */
[----:B------:R-:W-:Y:S02]  /*2590*/  IADD3.X R5, R3, UR5, RZ, P0, !PT ;  /* 0x0000000503057c10 */ /* 0x000fe400087fe4ff */
[----:B-----5:R-:W-:Y:S02]  /*25a0*/  ISETP.NE.AND P0, PT, R90, RZ, PT ;  /* 0x000000ff5a00720c */ /* 0x020fe40003f05270 */
[----:B------:R-:W-:-:S11]  /*25b0*/  LEA.HI.X R7, R8, R5, R9, 0x3, P1 ;  /* 0x0000000508077211 */ /* 0x000fd600008f1c09 */
[----:B------:R-:W-:Y:S05]  /*25c0*/  @!P0 BRA `(.L_x_40) ;  /* 0x0000002400608947 */ /* 0x000fea0003800000 */
[----:B------:R-:W0:Y:S01]  /*25d0*/  LDC.64 R104, c[0x0][0x5b0] ;  /* 0x00016c00ff687b82 */ /* 0x000e220000000a00 */
[----:B------:R-:W-:Y:S01]  /*25e0*/  ULDC.64 UR4, c[0x0][0x5b8] ;  /* 0x00016e0000047ab9 */ /* 0x000fe20000000a00 */
[----:B------:R-:W-:Y:S01]  /*25f0*/  ISETP.GE.AND P1, PT, R20, 0x1, PT ;  /* 0x000000011400780c */ /* 0x000fe20003f26270 */
[C---:B------:R-:W-:Y:S01]  /*2600*/  IMAD.WIDE.U32 R8, R18.reuse, UR4, R94 ;  /* 0x0000000412087c25 */ /* 0x040fe2000f8e005e */
[----:B------:R-:W-:Y:S02]  /*2610*/  BSSY B1, `(.L_x_41) ;  /* 0x000000e000017945 */ /* 0x000fe40003800000 */
[----:B------:R-:W-:Y:S01]  /*2620*/  ISETP.LT.OR P2, PT, R19, 0x1, !P1 ;  /* 0x000000011300780c */ /* 0x000fe20004f41670 */
[----:B------:R-:W-:Y:S01]  /*2630*/  IMAD R3, R11, UR4, RZ ;  /* 0x000000040b037c24 */ /* 0x000fe2000f8e02ff */
[----:B------:R-:W1:Y:S01]  /*2640*/  LDC.64 R106, c[0x0][0x5a8] ;  /* 0x00016a00ff6a7b82 */ /* 0x000e620000000a00 */
[----:B------:R-:W-:Y:S02]  /*2650*/  IADD3 R12, P0, R13, R8, RZ ;  /* 0x000000080d0c7210 */ /* 0x000fe40007f1e0ff */
[----:B------:R-:W-:-:S05]  /*2660*/  IMAD R3, R18, UR5, R3 ;  /* 0x0000000512037c24 */ /* 0x000fca000f8e0203 */
[----:B------:R-:W-:Y:S01]  /*2670*/  IADD3.X R13, R10, R9, R3, P0, !PT ;  /* 0x000000090a0d7210 */ /* 0x000fe200007fe403 */
[-C--:B0-----:R-:W-:Y:S02]  /*2680*/  IMAD R0, R15, R104.reuse, RZ ;  /* 0x000000680f007224 */ /* 0x081fe400078e02ff */
[----:B------:R-:W-:-:S04]  /*2690*/  IMAD.WIDE.U32 R8, R14, R104, R12 ;  /* 0x000000680e087225 */ /* 0x000fc800078e000c */
[----:B------:R-:W-:Y:S01]  /*26a0*/  IMAD R21, R14, R105, R0 ;  /* 0x000000690e157224 */ /* 0x000fe200078e0200 */
[----:B-1----:R-:W-:-:S04]  /*26b0*/  IADD3 R8, P0, R8, R106, RZ ;  /* 0x0000006a08087210 */ /* 0x002fc80007f1e0ff */
[----:B------:R-:W-:Y:S01]  /*26c0*/  IADD3.X R9, R107, R9, R21, P0, !PT ;  /* 0x000000096b097210 */ /* 0x000fe200007fe415 */
[----:B------:R-:W-:Y:S08]  /*26d0*/  @P2 BRA `(.L_x_42) ;  /* 0x0000000000042947 */ /* 0x000ff00003800000 */
[----:B------:R0:W5:Y:S02]  /*26e0*/  LDG.E.U8 R100, desc[UR36][R8.64] ;  /* 0x0000002408647981 */ /* 0x000164000c1e1100 */
.L_x_42:
[----:B------:R-:W-:Y:S05]  /*26f0*/  BSYNC B1 ;  /* 0x0000000000017941 */ /* 0x000fea0003800000 */
.L_x_41:
[----:B-----5:R-:W-:Y:S01]  /*2700*/  LOP3.LUT R0, R100, 0xffff, RZ, 0xc0, !PT ;  /* 0x0000ffff64007812 */ /* 0x020fe200078ec0ff */
[C---:B------:R-:W-:Y:S01]  /*2710*/  IMAD.SHL.U32 R10, R104.reuse, 0x8, RZ ;  /* 0x00000008680a7824 */ /* 0x040fe200078e00ff */
[----:B------:R-:W-:Y:S01]  /*2720*/  SHF.L.U64.HI R11, R104, 0x3, R105 ;  /* 0x00000003680b7819 */ /* 0x000fe20000010269 */
[----:B------:R-:W-:Y:S01]  /*2730*/  BSSY B1, `(.L_x_43) ;  /* 0x000000e000017945 */ /* 0x000fe20003800000 */
[----:B------:R-:W-:Y:S02]  /*2740*/  PRMT R3, R0, 0x8880, RZ ;  /* 0x0000888000037816 */ /* 0x000fe400000000ff */
[----:B------:R-:W-:Y:S01]  /*2750*/  ISETP.GE.AND P0, PT, R20, 0x9, PT ;  /* 0x000000091400780c */ /* 0x000fe20003f06270 */
[----:B------:R-:W-:-:S04]  /*2760*/  IMAD.WIDE.U32 R10, R14, R104, R10 ;  /* 0x000000680e0a7225 */ /* 0x000fc800078e000a */
[----:B------:R-:W-:Y:S01]  /*2770*/  IMAD R0, R3, R90, RZ ;  /* 0x0000005a03007224 */ /* 0x000fe200078e02ff */
[----:B------:R-:W-:Y:S01]  /*2780*/  IADD3 R10, P3, P4, R12, R106, R10 ;  /* 0x0000006a0c0a7210 */ /* 0x000fe20007c7e00a */
[----:B------:R-:W-:Y:S02]  /*2790*/  IMAD.IADD R14, R21, 0x1, R11 ;  /* 0x00000001150e7824 */ /* 0x000fe400078e020b */
[----:B------:R-:W-:-:S05]  /*27a0*/  @!P2 IMAD R3, R24, R89, R0 ;  /* 0x000000591803a224 */ /* 0x000fca00078e0200 */
[----:B------:R1:W-:Y:S01]  /*27b0*/  @!P2 STG.E.U8 desc[UR36][R4.64], R3 ;  /* 0x000000030400a986 */ /* 0x0003e2000c101124 */
[----:B------:R-:W-:-:S13]  /*27c0*/  ISETP.LT.OR P2, PT, R19, 0x2, !P1 ;  /* 0x000000021300780c */ /* 0x000fda0004f41670 */
[----:B-1----:R-:W-:Y:S05]  /*27d0*/  @P2 BRA `(.L_x_44) ;  /* 0x00000000000c2947 */ /* 0x002fea0003800000 */
[----:B------:R-:W2:Y:S02]  /*27e0*/  LDG.E.U8 R100, desc[UR36][R8.64+0x1] ;  /* 0x0000012408647981 */ /* 0x000ea4000c1e1100 */
[----:B--2---:R-:W-:-:S05]  /*27f0*/  PRMT R3, R100, 0x8880, RZ ;  /* 0x0000888064037816 */ /* 0x004fca00000000ff */
[----:B------:R-:W-:-:S07]  /*2800*/  IMAD R0, R3, R90, RZ ;  /* 0x0000005a03007224 */ /* 0x000fce00078e02ff */
.L_x_44:
[----:B------:R-:W-:Y:S05]  /*2810*/  BSYNC B1 ;  /* 0x0000000000017941 */ /* 0x000fea0003800000 */
.L_x_43:
[----:B------:R-:W-:Y:S01]  /*2820*/  IADD3.X R11, R13, R107, R14, P3, P4 ;  /* 0x0000006b0d0b7210 */ /* 0x000fe20001fe840e */
[----:B------:R-:W-:Y:S01]  /*2830*/  @!P2 IMAD R25, R25, R89, R0 ;  /* 0x000000591919a224 */ /* 0x000fe200078e0200 */
[C---:B------:R-:W-:Y:S01]  /*2840*/  ISETP.LT.OR P3, PT, R19.reuse, 0x1, !P0 ;  /* 0x000000011300780c */ /* 0x040fe20004761670 */
[----:B------:R-:W-:Y:S01]  /*2850*/  BSSY B1, `(.L_x_45) ;  /* 0x0000008000017945 */ /* 0x000fe20003800000 */
[C---:B------:R-:W-:Y:S02]  /*2860*/  ISETP.LT.OR P4, PT, R19.reuse, 0x9, !P1 ;  /* 0x000000091300780c */ /* 0x040fe40004f81670 */
[----:B------:R1:W-:Y:S01]  /*2870*/  @!P2 STG.E.U8 desc[UR36][R4.64+0x1], R25 ;  /* 0x000001190400a986 */ /* 0x0003e2000c101124 */
[----:B------:R-:W-:-:S08]  /*2880*/  ISETP.LT.OR P2, PT, R19, 0x2, !P0 ;  /* 0x000000021300780c */ /* 0x000fd00004741670 */
[----:B------:R-:W-:Y:S05]  /*2890*/  @P3 BRA `(.L_x_46) ;  /* 0x00000000000c3947 */ /* 0x000fea0003800000 */
[----:B------:R-:W2:Y:S02]  /*28a0*/  LDG.E.U8 R100, desc[UR36][R10.64] ;  /* 0x000000240a647981 */ /* 0x000ea4000c1e1100 */
[----:B--2---:R-:W-:-:S05]  /*28b0*/  PRMT R3, R100, 0x8880, RZ ;  /* 0x0000888064037816 */ /* 0x004fca00000000ff */
[----:B------:R-:W-:-:S07]  /*28c0*/  IMAD R0, R3, R90, RZ ;  /* 0x0000005a03007224 */ /* 0x000fce00078e02ff */
.L_x_46:
[----:B------:R-:W-:Y:S05]  /*28d0*/  BSYNC B1 ;  /* 0x0000000000017941 */ /* 0x000fea0003800000 */
.L_x_45:
[----:B------:R-:W-:Y:S01]  /*28e0*/  @!P3 IMAD R3, R26, R89, R0 ;  /* 0x000000591a03b224 */ /* 0x000fe200078e0200 */
[----:B------:R-:W-:Y:S04]  /*28f0*/  BSSY B1, `(.L_x_47) ;  /* 0x0000006000017945 */ /* 0x000fe80003800000 */
[----:B------:R2:W-:Y:S01]  /*2900*/  @!P3 STG.E.U8 desc[UR36][R6.64], R3 ;  /* 0x000000030600b986 */ /* 0x0005e2000c101124 */
[----:B------:R-:W-:Y:S05]  /*2910*/  @P2 BRA `(.L_x_48) ;  /* 0x00000000000c2947 */ /* 0x000fea0003800000 */
[----:B------:R-:W2:Y:S02]  /*2920*/  LDG.E.U8 R100, desc[UR36][R10.64+0x1] ;  /* 0x000001240a647981 */ /* 0x000ea4000c1e1100 */
[----:B--2---:R-:W-:-:S05]  /*2930*/  PRMT R3, R100, 0x8880, RZ ;  /* 0x0000888064037816 */ /* 0x004fca00000000ff */
[----:B------:R-:W-:-:S07]  /*2940*/  IMAD R0, R3, R90, RZ ;  /* 0x0000005a03007224 */ /* 0x000fce00078e02ff */
.L_x_48:
[----:B------:R-:W-:Y:S05]  /*2950*/  BSYNC B1 ;  /* 0x0000000000017941 */ /* 0x000fea0003800000 */
.L_x_47:
[----:B------:R-:W-:Y:S01]  /*2960*/  @!P2 IMAD R27, R27, R89, R0 ;  /* 0x000000591b1ba224 */ /* 0x000fe200078e0200 */
[----:B------:R-:W-:Y:S04]  /*2970*/  BSSY B1, `(.L_x_49) ;  /* 0x0000006000017945 */ /* 0x000fe80003800000 */
[----:B------:R3:W-:Y:S01]  /*2980*/  @!P2 STG.E.U8 desc[UR36][R6.64+0x1], R27 ;  /* 0x0000011b0600a986 */ /* 0x0007e2000c101124 */
[----:B------:R-:W-:Y:S05]  /*2990*/  @P4 BRA `(.L_x_50) ;  /* 0x00000000000c4947 */ /* 0x000fea0003800000 */
[----:B------:R-:W2:Y:S02]  /*29a0*/  LDG.E.U8 R100, desc[UR36][R8.64+0x8] ;  /* 0x0000082408647981 */ /* 0x000ea4000c1e1100 */
[----:B--2---:R-:W-:-:S05]  /*29b0*/  PRMT R3, R100, 0x8880, RZ ;  /* 0x0000888064037816 */ /* 0x004fca00000000ff */
[----:B------:R-:W-:-:S07]  /*29c0*/  IMAD R0, R3, R90, RZ ;  /* 0x0000005a03007224 */ /* 0x000fce00078e02ff */
.L_x_50:
[----:B------:R-:W-:Y:S05]  /*29d0*/  BSYNC B1 ;  /* 0x0000000000017941 */ /* 0x000fea0003800000 */
.L_x_49:
[C---:B------:R-:W-:Y:S01]  /*29e0*/  ISETP.LT.OR P2, PT, R19.reuse, 0xa, !P1 ;  /* 0x0000000a1300780c */ /* 0x040fe20004f41670 */
[----:B--2---:R-:W-:Y:S01]  /*29f0*/  @!P4 IMAD R3, R28, R89, R0 ;  /* 0x000000591c03c224 */ /* 0x004fe200078e0200 */
[----:B------:R-:W-:Y:S01]  /*2a00*/  BSSY B1, `(.L_x_51) ;  /* 0x0000008000017945 */ /* 0x000fe20003800000 */
[----:B------:R-:W-:-:S03]  /*2a10*/  ISETP.LT.OR P3, PT, R19, 0x9, !P0 ;  /* 0x000000091300780c */ /* 0x000fc60004761670 */
[----:B------:R2:W-:Y:S01]  /*2a20*/  @!P4 STG.E.U8 desc[UR36][R4.64+0x8], R3 ;  /* 0x000008030400c986 */ /* 0x0005e2000c101124 */
[----:B------:R-:W-:-:S06]  /*2a30*/  ISETP.LT.OR P4, PT, R19, 0xa, !P0 ;  /* 0x0000000a1300780c */ /* 0x000fcc0004781670 */
[----:B------:R-:W-:Y:S07]  /*2a40*/  @P2 BRA `(.L_x_52) ;  /* 0x00000000000c2947 */ /* 0x000fee0003800000 */
[----:B------:R-:W2:Y:S02]  /*2a50*/  LDG.E.U8 R100, desc[UR36][R8.64+0x9] ;  /* 0x0000092408647981 */ /* 0x000ea4000c1e1100 */
[----:B--2---:R-:W-:-:S05]  /*2a60*/  PRMT R3, R100, 0x8880, RZ ;  /* 0x0000888064037816 */ /* 0x004fca00000000ff */
[----:B------:R-:W-:-:S07]  /*2a70*/  IMAD R0, R3, R90, RZ ;  /* 0x0000005a03007224 */ /* 0x000fce00078e02ff */
.L_x_52:
[----:B------:R-:W-:Y:S05]  /*2a80*/  BSYNC B1 ;  /* 0x0000000000017941 */ /* 0x000fea0003800000 */
.L_x_51:
[----:B------:R-:W-:Y:S01]  /*2a90*/  @!P2 IMAD R29, R29, R89, R0 ;  /* 0x000000591d1da224 */ /* 0x000fe200078e0200 */
[----:B------:R-:W-:Y:S04]  /*2aa0*/  BSSY B1, `(.L_x_53) ;  /* 0x0000006000017945 */ /* 0x000fe80003800000 */
[----:B------:R4:W-:Y:S01]  /*2ab0*/  @!P2 STG.E.U8 desc[UR36][R4.64+0x9], R29 ;  /* 0x0000091d0400a986 */ /* 0x0009e2000c101124 */
[----:B------:R-:W-:Y:S05]  /*2ac0*/  @P3 BRA `(.L_x_54) ;  /* 0x00000000000c3947 */ /* 0x000fea0003800000 */
[----:B------:R-:W2:Y:S02]  /*2ad0*/  LDG.E.U8 R100, desc[UR36][R10.64+0x8] ;  /* 0x000008240a647981 */ /* 0x000ea4000c1e1100 */
[----:B--2---:R-:W-:-:S05]  /*2ae0*/  PRMT R3, R100, 0x8880, RZ ;  /* 0x0000888064037816 */ /* 0x004fca00000000ff */
[----:B------:R-:W-:-:S07]  /*2af0*/  IMAD R0, R3, R90, RZ ;  /* 0x0000005a03007224 */ /* 0x000fce00078e02ff */
.L_x_54:
[----:B------:R-:W-:Y:S05]  /*2b00*/  BSYNC B1 ;  /* 0x0000000000017941 */ /* 0x000fea0003800000 */
.L_x_53:
[----:B--2---:R-:W-:Y:S01]  /*2b10*/  @!P3 IMAD R3, R30, R89, R0 ;  /* 0x000000591e03b224 */ /* 0x004fe200078e0200 */
[----:B------:R-:W-:Y:S04]  /*2b20*/  BSSY B1, `(.L_x_55) ;  /* 0x0000006000017945 */ /* 0x000fe80003800000 */
[----:B------:R2:W-:Y:S01]  /*2b30*/  @!P3 STG.E.U8 desc[UR36][R6.64+0x8], R3 ;  /* 0x000008030600b986 */ /* 0x0005e2000c101124 */
[----:B------:R-:W-:Y:S05]  /*2b40*/  @P4 BRA `(.L_x_56) ;  /* 0x00000000000c4947 */ /* 0x000fea0003800000 */
[----:B------:R-:W2:Y:S02]  /*2b50*/  LDG.E.U8 R100, desc[UR36][R10.64+0x9] ;  /* 0x000009240a647981 */ /* 0x000ea4000c1e1100 */
[----:B--2---:R-:W-:-:S05]  /*2b60*/  PRMT R3, R100, 0x8880, RZ ;  /* 0x0000888064037816 */ /* 0x004fca00000000ff */
[----:B------:R-:W-:-:S07]  /*2b70*/  IMAD R0, R3, R90, RZ ;  /* 0x0000005a03007224 */ /* 0x000fce00078e02ff */
.L_x_56:
[----:B------:R-:W-:Y:S05]  /*2b80*/  BSYNC B1 ;  /* 0x0000000000017941 */ /* 0x000fea0003800000 */
.L_x_55:
[----:B------:R-:W-:Y:S01]  /*2b90*/  ISETP.LT.OR P2, PT, R19, 0x11, !P1 ;  /* 0x000000111300780c */ /* 0x000fe20004f41670 */
[----:B------:R-:W-:Y:S01]  /*2ba0*/  @!P4 IMAD R31, R31, R89, R0 ;  /* 0x000000591f1fc224 */ /* 0x000fe200078e0200 */
        /* <DEDUP_REMOVED lines=8> */
.L_x_58:
[----:B------:R-:W-:Y:S05]  /*2c30*/  BSYNC B1 ;  /* 0x0000000000017941 */ /* 0x000fea0003800000 */
.L_x_57:
[----:B--2---:R-:W-:Y:S01]  /*2c40*/  @!P2 IMAD R3, R32, R89, R0 ;  /* 0x000000592003a224 */ /* 0x004fe200078e0200 */
[----:B------:R-:W-:Y:S04]  /*2c50*/  BSSY B1, `(.L_x_59) ;  /* 0x0000006000017945 */ /* 0x000fe80003800000 */
[----:B------:R2:W-:Y:S01]  /*2c60*/  @!P2 STG.E.U8 desc[UR36][R4.64+0x10], R3 ;  /* 0x000010030400a986 */ /* 0x0005e2000c101124 */
[----:B------:R-:W-:Y:S05]  /*2c70*/  @P3 BRA `(.L_x_60) ;  /* 0x00000000000c3947 */ /* 0x000fea0003800000 */
[----:B------:R-:W2:Y:S02]  /*2c80*/  LDG.E.U8 R100, desc[UR36][R8.64+0x11] ;  /* 0x0000112408647981 */ /* 0x000ea4000c1e1100 */
[----:B--2---:R-:W-:-:S05]  /*2c90*/  PRMT R3, R100, 0x8880, RZ ;  /* 0x0000888064037816 */ /* 0x004fca00000000ff */
[----:B------:R-:W-:-:S07]  /*2ca0*/  IMAD R0, R3, R90, RZ ;  /* 0x0000005a03007224 */ /* 0x000fce00078e02ff */
.L_x_60:
[----:B------:R-:W-:Y:S05]  /*2cb0*/  BSYNC B1 ;  /* 0x0000000000017941 */ /* 0x000fea0003800000 */
.L_x_59:
[----:B------:R-:W-:Y:S01]  /*2cc0*/  @!P3 IMAD R33, R33, R89, R0 ;  /* 0x000000592121b224 */ /* 0x000fe200078e0200 */
[----:B------:R-:W-:Y:S04]  /*2cd0*/  BSSY B1, `(.L_x_61) ;  /* 0x0000006000017945 */ /* 0x000fe80003800000 */
[----:B------:R0:W-:Y:S01]  /*2ce0*/  @!P3 STG.E.U8 desc[UR36][R4.64+0x11], R33 ;  /* 0x000011210400b986 */ /* 0x0001e2000c101124 */
[----:B------:R-:W-:Y:S05]  /*2cf0*/  @P4 BRA `(.L_x_62) ;  /* 0x00000000000c4947 */ /* 0x000fea0003800000 */
[----:B------:R-:W2:Y:S02]  /*2d00*/  LDG.E.U8 R100, desc[UR36][R10.64+0x10] ;  /* 0x000010240a647981 */ /* 0x000ea4000c1e1100 */
[----:B--2---:R-:W-:-:S05]  /*2d10*/  PRMT R3, R100, 0x8880, RZ ;  /* 0x0000888064037816 */ /* 0x004fca00000000ff */
[----:B------:R-:W-:-:S07]  /*2d20*/  IMAD R0, R3, R90, RZ ;  /* 0x0000005a03007224 */ /* 0x000fce00078e02ff */
.L_x_62:
[----:B------:R-:W-:Y:S05]  /*2d30*/  BSYNC B1 ;  /* 0x0000000000017941 */ /* 0x000fea0003800000 */
.L_x_61:
        /* <DEDUP_REMOVED lines=10> */
.L_x_64:
[----:B------:R-:W-:Y:S05]  /*2de0*/  BSYNC B1 ;  /* 0x0000000000017941 */ /* 0x000fea0003800000 */
.L_x_63:
[----:B------:R-:W-:Y:S01]  /*2df0*/  @!P2 IMAD R35, R35, R89, R0 ;  /* 0x000000592323a224 */ /* 0x000fe200078e0200 */
[----:B------:R-:W-:Y:S04]  /*2e00*/  BSSY B1, `(.L_x_65) ;  /* 0x0000006000017945 */ /* 0x000fe80003800000 */
[----:B------:R0:W-:Y:S01]  /*2e10*/  @!P2 STG.E.U8 desc[UR36][R6.64+0x11], R35 ;  /* 0x000011230600a986 */ /* 0x0001e2000c101124 */
[----:B------:R-:W-:Y:S05]  /*2e20*/  @P3 BRA `(.L_x_66) ;  /* 0x00000000000c3947 */ /* 0x000fea0003800000 */
[----:B------:R-:W2:Y:S02]  /*2e30*/  LDG.E.U8 R100, desc[UR36][R8.64+0x18] ;  /* 0x0000182408647981 */ /* 0x000ea4000c1e1100 */
[----:B--2---:R-:W-:-:S05]  /*2e40*/  PRMT R3, R100, 0x8880, RZ ;  /* 0x0000888064037816 */ /* 0x004fca00000000ff */
[----:B------:R-:W-:-:S07]  /*2e50*/  IMAD R0, R3, R90, RZ ;  /* 0x0000005a03007224 */ /* 0x000fce00078e02ff */
.L_x_66:
[----:B------:R-:W-:Y:S05]  /*2e60*/  BSYNC B1 ;  /* 0x0000000000017941 */ /* 0x000fea0003800000 */
.L_x_65:
[----:B--2---:R-:W-:Y:S01]  /*2e70*/  @!P3 IMAD R3, R36, R89, R0 ;  /* 0x000000592403b224 */ /* 0x004fe200078e0200 */
[----:B------:R-:W-:Y:S04]  /*2e80*/  BSSY B1, `(.L_x_67) ;  /* 0x0000006000017945 */ /* 0x000fe80003800000 */
[----:B------:R2:W-:Y:S01]  /*2e90*/  @!P3 STG.E.U8 desc[UR36][R4.64+0x18], R3 ;  /* 0x000018030400b986 */ /* 0x0005e2000c101124 */
[----:B------:R-:W-:Y:S05]  /*2ea0*/  @P4 BRA `(.L_x_68) ;  /* 0x00000000000c4947 */ /* 0x000fea0003800000 */
[----:B------:R-:W2:Y:S02]  /*2eb0*/  LDG.E.U8 R100, desc[UR36][R8.64+0x19] ;  /* 0x0000192408647981 */ /* 0x000ea4000c1e1100 */
[----:B--2---:R-:W-:-:S05]  /*2ec0*/  PRMT R3, R100, 0x8880, RZ ;  /* 0x0000888064037816 */ /* 0x004fca00000000ff */
[----:B------:R-:W-:-:S07]  /*2ed0*/  IMAD R0, R3, R90, RZ ;  /* 0x0000005a03007224 */ /* 0x000fce00078e02ff */
.L_x_68:
[----:B------:R-:W-:Y:S05]  /*2ee0*/  BSYNC B1 ;  /* 0x0000000000017941 */ /* 0x000fea0003800000 */
.L_x_67:
        /* <DEDUP_REMOVED lines=10> */
.L_x_70:
[----:B------:R-:W-:Y:S05]  /*2f90*/  BSYNC B1 ;  /* 0x0000000000017941 */ /* 0x000fea0003800000 */
.L_x_69:
[----:B--2---:R-:W-:Y:S01]  /*2fa0*/  @!P2 IMAD R3, R38, R89, R0 ;  /* 0x000000592603a224 */ /* 0x004fe200078e0200 */
[----:B------:R-:W-:Y:S04]  /*2fb0*/  BSSY B1, `(.L_x_71) ;  /* 0x0000006000017945 */ /* 0x000fe80003800000 */
[----:B------:R2:W-:Y:S01]  /*2fc0*/  @!P2 STG.E.U8 desc[UR36][R6.64+0x18], R3 ;  /* 0x000018030600a986 */ /* 0x0005e2000c101124 */
[----:B------:R-:W-:Y:S05]  /*2fd0*/  @P3 BRA `(.L_x_72) ;  /* 0x00000000000c3947 */ /* 0x000fea0003800000 */
[----:B------:R-:W2:Y:S02]  /*2fe0*/  LDG.E.U8 R100, desc[UR36][R10.64+0x19] ;  /* 0x000019240a647981 */ /* 0x000ea4000c1e1100 */
[----:B--2---:R-:W-:-:S05]  /*2ff0*/  PRMT R3, R100, 0x8880, RZ ;  /* 0x0000888064037816 */ /* 0x004fca00000000ff */
[----:B------:R-:W-:-:S07]  /*3000*/  IMAD R0, R3, R90, RZ ;  /* 0x0000005a03007224 */ /* 0x000fce00078e02ff */
.L_x_72:
[----:B------:R-:W-:Y:S05]  /*3010*/  BSYNC B1 ;  /* 0x0000000000017941 */ /* 0x000fea0003800000 */
.L_x_71:
[----:B------:R-:W-:Y:S01]  /*3020*/  @!P3 IMAD R39, R39, R89, R0 ;  /* 0x000000592727b224 */ /* 0x000fe200078e0200 */
[----:B------:R-:W-:Y:S04]  /*3030*/  BSSY B1, `(.L_x_73) ;  /* 0x0000006000017945 */ /* 0x000fe80003800000 */
[----:B------:R0:W-:Y:S01]  /*3040*/  @!P3 STG.E.U8 desc[UR36][R6.64+0x19], R39 ;  /* 0x000019270600b986 */ /* 0x0001e2000c101124 */
[----:B------:R-:W-:Y:S05]  /*3050*/  @P4 BRA `(.L_x_74) ;  /* 0x00000000000c4947 */ /* 0x000fea0003800000 */
[----:B------:R-:W2:Y:S02]  /*3060*/  LDG.E.U8 R100, desc[UR36][R8.64+0x20] ;  /* 0x0000202408647981 */ /* 0x000ea4000c1e1100 */
[----:B--2---:R-:W-:-:S05]  /*3070*/  PRMT R3, R100, 0x8880, RZ ;  /* 0x0000888064037816 */ /* 0x004fca00000000ff */
[----:B------:R-:W-:-:S07]  /*3080*/  IMAD R0, R3, R90, RZ ;  /* 0x0000005a03007224 */ /* 0x000fce00078e02ff */
.L_x_74:
[----:B------:R-:W-:Y:S05]  /*3090*/  BSYNC B1 ;  /* 0x0000000000017941 */ /* 0x000fea0003800000 */
.L_x_73:
        /* <DEDUP_REMOVED lines=10> */
.L_x_76:
[----:B------:R-:W-:Y:S05]  /*3140*/  BSYNC B1 ;  /* 0x0000000000017941 */ /* 0x000fea0003800000 */
.L_x_75:
[----:B------:R-:W-:Y:S01]  /*3150*/  @!P2 IMAD R41, R41, R89, R0 ;  /* 0x000000592929a224 */ /* 0x000fe200078e0200 */
[----:B------:R-:W-:Y:S04]  /*3160*/  BSSY B1, `(.L_x_77) ;  /* 0x0000006000017945 */ /* 0x000fe80003800000 */
[----:B------:R0:W-:Y:S01]  /*3170*/  @!P2 STG.E.U8 desc[UR36][R4.64+0x21], R41 ;  /* 0x000021290400a986 */ /* 0x0001e2000c101124 */
[----:B------:R-:W-:Y:S05]  /*3180*/  @P3 BRA `(.L_x_78) ;  /* 0x00000000000c3947 */ /* 0x000fea0003800000 */
[----:B------:R-:W2:Y:S02]  /*3190*/  LDG.E.U8 R100, desc[UR36][R10.64+0x20] ;  /* 0x000020240a647981 */ /* 0x000ea4000c1e1100 */
[----:B--2---:R-:W-:-:S05]  /*31a0*/  PRMT R3, R100, 0x8880, RZ ;  /* 0x0000888064037816 */ /* 0x004fca00000000ff */
[----:B------:R-:W-:-:S07]  /*31b0*/  IMAD R0, R3, R90, RZ ;  /* 0x0000005a03007224 */ /* 0x000fce00078e02ff */
.L_x_78:
[----:B------:R-:W-:Y:S05]  /*31c0*/  BSYNC B1 ;  /* 0x0000000000017941 */ /* 0x000fea0003800000 */
.L_x_77:
[----:B--2---:R-:W-:Y:S01]  /*31d0*/  @!P3 IMAD R3, R42, R89, R0 ;  /* 0x000000592a03b224 */ /* 0x004fe200078e0200 */
[----:B------:R-:W-:Y:S04]  /*31e0*/  BSSY B1, `(.L_x_79) ;  /* 0x0000006000017945 */ /* 0x000fe80003800000 */
[----:B------:R2:W-:Y:S01]  /*31f0*/  @!P3 STG.E.U8 desc[UR36][R6.64+0x20], R3 ;  /* 0x000020030600b986 */ /* 0x0005e2000c101124 */
[----:B------:R-:W-:Y:S05]  /*3200*/  @P4 BRA `(.L_x_80) ;  /* 0x00000000000c4947 */ /* 0x000fea0003800000 */
[----:B------:R-:W2:Y:S02]  /*3210*/  LDG.E.U8 R100, desc[UR36][R10.64+0x21] ;  /* 0x000021240a647981 */ /* 0x000ea4000c1e1100 */
[----:B--2---:R-:W-:-:S05]  /*3220*/  PRMT R3, R100, 0x8880, RZ ;  /* 0x0000888064037816 */ /* 0x004fca00000000ff */
[----:B------:R-:W-:-:S07]  /*3230*/  IMAD R0, R3, R90, RZ ;  /* 0x0000005a03007224 */ /* 0x000fce00078e02ff */
.L_x_80:
[----:B------:R-:W-:Y:S05]  /*3240*/  BSYNC B1 ;  /* 0x0000000000017941 */ /* 0x000fea0003800000 */
.L_x_79:
        /* <DEDUP_REMOVED lines=10> */
.L_x_82:
[----:B------:R-:W-:Y:S05]  /*32f0*/  BSYNC B1 ;  /* 0x0000000000017941 */ /* 0x000fea0003800000 */
.L_x_81:
[----:B--2---:R-:W-:Y:S01]  /*3300*/  @!P2 IMAD R3, R44, R89, R0 ;  /* 0x000000592c03a224 */ /* 0x004fe200078e0200 */
[----:B------:R-:W-:Y:S04]  /*3310*/  BSSY B1, `(.L_x_83) ;  /* 0x0000006000017945 */ /* 0x000fe80003800000 */
[----:B------:R2:W-:Y:S01]  /*3320*/  @!P2 STG.E.U8 desc[UR36][R4.64+0x28], R3 ;  /* 0x000028030400a986 */ /* 0x0005e2000c101124 */
[----:B------:R-:W-:Y:S05]  /*3330*/  @P3 BRA `(.L_x_84) ;  /* 0x00000000000c3947 */ /* 0x000fea0003800000 */
[----:B------:R-:W2:Y:S02]  /*3340*/  LDG.E.U8 R100, desc[UR36][R8.64+0x29] ;  /* 0x0000292408647981 */ /* 0x000ea4000c1e1100 */
[----:B--2---:R-:W-:-:S05]  /*3350*/  PRMT R3, R100, 0x8880, RZ ;  /* 0x0000888064037816 */ /* 0x004fca00000000ff */
[----:B------:R-:W-:-:S07]  /*3360*/  IMAD R0, R3, R90, RZ ;  /* 0x0000005a03007224 */ /* 0x000fce00078e02ff */
.L_x_84:
[----:B------:R-:W-:Y:S05]  /*3370*/  BSYNC B1 ;  /* 0x0000000000017941 */ /* 0x000fea0003800000 */
.L_x_83:
[----:B------:R-:W-:Y:S01]  /*3380*/  @!P3 IMAD R45, R45, R89, R0 ;  /* 0x000000592d2db224 */ /* 0x000fe200078e0200 */
[----:B------:R-:W-:Y:S04]  /*3390*/  BSSY B1, `(.L_x_85) ;  /* 0x0000006000017945 */ /* 0x000fe80003800000 */
[----:B------:R0:W-:Y:S01]  /*33a0*/  @!P3 STG.E.U8 desc[UR36][R4.64+0x29], R45 ;  /* 0x0000292d0400b986 */ /* 0x0001e2000c101124 */
[----:B------:R-:W-:Y:S05]  /*33b0*/  @P4 BRA `(.L_x_86) ;  /* 0x00000000000c4947 */ /* 0x000fea0003800000 */
[----:B------:R-:W2:Y:S02]  /*33c0*/  LDG.E.U8 R100, desc[UR36][R10.64+0x28] ;  /* 0x000028240a647981 */ /* 0x000ea4000c1e1100 */
[----:B--2---:R-:W-:-:S05]  /*33d0*/  PRMT R3, R100, 0x8880, RZ ;  /* 0x0000888064037816 */ /* 0x004fca00000000ff */
[----:B------:R-:W-:-:S07]  /*33e0*/  IMAD R0, R3, R90, RZ ;  /* 0x0000005a03007224 */ /* 0x000fce00078e02ff */
.L_x_86:
[----:B------:R-:W-:Y:S05]  /*33f0*/  BSYNC B1 ;  /* 0x0000000000017941 */ /* 0x000fea0003800000 */
.L_x_85:
        /* <DEDUP_REMOVED lines=10> */
.L_x_88:
[----:B------:R-:W-:Y:S05]  /*34a0*/  BSYNC B1 ;  /* 0x0000000000017941 */ /* 0x000fea0003800000 */
.L_x_87:
[----:B------:R-:W-:Y:S01]  /*34b0*/  @!P2 IMAD R47, R47, R89, R0 ;  /* 0x000000592f2fa224 */ /* 0x000fe200078e0200 */
[----:B------:R-:W-:Y:S04]  /*34c0*/  BSSY B1, `(.L_x_89) ;  /* 0x0000006000017945 */ /* 0x000fe80003800000 */
[----:B------:R0:W-:Y:S01]  /*34d0*/  @!P2 STG.E.U8 desc[UR36][R6.64+0x29], R47 ;  /* 0x0000292f0600a986 */ /* 0x0001e2000c101124 */
[----:B------:R-:W-:Y:S05]  /*34e0*/  @P3 BRA `(.L_x_90) ;  /* 0x00000000000c3947 */ /* 0x000fea0003800000 */
[----:B------:R-:W2:Y:S02]  /*34f0*/  LDG.E.U8 R100, desc[UR36][R8.64+0x30] ;  /* 0x0000302408647981 */ /* 0x000ea4000c1e1100 */
[----:B--2---:R-:W-:-:S05]  /*3500*/  PRMT R3, R100, 0x8880, RZ ;  /* 0x0000888064037816 */ /* 0x004fca00000000ff */
[----:B------:R-:W-:-:S07]  /*3510*/  IMAD R0, R3, R90, RZ ;  /* 0x0000005a03007224 */ /* 0x000fce00078e02ff */
.L_x_90:
[----:B------:R-:W-:Y:S05]  /*3520*/  BSYNC B1 ;  /* 0x0000000000017941 */ /* 0x000fea0003800000 */
.L_x_89:
[----:B--2---:R-:W-:Y:S01]  /*3530*/  @!P3 IMAD R3, R48, R89, R0 ;  /* 0x000000593003b224 */ /* 0x004fe200078e0200 */
[----:B------:R-:W-:Y:S04]  /*3540*/  BSSY B1, `(.L_x_91) ;  /* 0x0000006000017945 */ /* 0x000fe80003800000 */
[----:B------:R2:W-:Y:S01]  /*3550*/  @!P3 STG.E.U8 desc[UR36][R4.64+0x30], R3 ;  /* 0x000030030400b986 */ /* 0x0005e2000c101124 */
[----:B------:R-:W-:Y:S05]  /*3560*/  @P4 BRA `(.L_x_92) ;  /* 0x00000000000c4947 */ /* 0x000fea0003800000 */
[----:B------:R-:W2:Y:S02]  /*3570*/  LDG.E.U8 R100, desc[UR36][R8.64+0x31] ;  /* 0x0000312408647981 */ /* 0x000ea4000c1e1100 */
[----:B--2---:R-:W-:-:S05]  /*3580*/  PRMT R3, R100, 0x8880, RZ ;  /* 0x0000888064037816 */ /* 0x004fca00000000ff */
[----:B------:R-:W-:-:S07]  /*3590*/  IMAD R0, R3, R90, RZ ;  /* 0x0000005a03007224 */ /* 0x000fce00078e02ff */
.L_x_92:
[----:B------:R-:W-:Y:S05]  /*35a0*/  BSYNC B1 ;  /* 0x0000000000017941 */ /* 0x000fea0003800000 */
.L_x_91:
        /* <DEDUP_REMOVED lines=10> */
.L_x_94:
[----:B------:R-:W-:Y:S05]  /*3650*/  BSYNC B1 ;  /* 0x0000000000017941 */ /* 0x000fea0003800000 */
.L_x_93:
[----:B--2---:R-:W-:Y:S01]  /*3660*/  @!P2 IMAD R3, R50, R89, R0 ;  /* 0x000000593203a224 */ /* 0x004fe200078e0200 */
[----:B------:R-:W-:Y:S04]  /*3670*/  BSSY B1, `(.L_x_95) ;  /* 0x0000006000017945 */ /* 0x000fe80003800000 */
[----:B------:R2:W-:Y:S01]  /*3680*/  @!P2 STG.E.U8 desc[UR36][R6.64+0x30], R3 ;  /* 0x000030030600a986 */ /* 0x0005e2000c101124 */
[----:B------:R-:W-:Y:S05]  /*3690*/  @P3 BRA `(.L_x_96) ;  /* 0x00000000000c3947 */ /* 0x000fea0003800000 */
[----:B------:R-:W2:Y:S02]  /*36a0*/  LDG.E.U8 R100, desc[UR36][R10.64+0x31] ;  /* 0x000031240a647981 */ /* 0x000ea4000c1e1100 */
[----:B--2---:R-:W-:-:S05]  /*36b0*/  PRMT R3, R100, 0x8880, RZ ;  /* 0x0000888064037816 */ /* 0x004fca00000000ff */
[----:B------:R-:W-:-:S07]  /*36c0*/  IMAD R0, R3, R90, RZ ;  /* 0x0000005a03007224 */ /* 0x000fce00078e02ff */
.L_x_96:
[----:B------:R-:W-:Y:S05]  /*36d0*/  BSYNC B1 ;  /* 0x0000000000017941 */ /* 0x000fea0003800000 */
.L_x_95:
[----:B------:R-:W-:Y:S01]  /*36e0*/  @!P3 IMAD R51, R51, R89, R0 ;  /* 0x000000593333b224 */ /* 0x000fe200078e0200 */
[----:B------:R-:W-:Y:S04]  /*36f0*/  BSSY B1, `(.L_x_97) ;  /* 0x0000006000017945 */ /* 0x000fe80003800000 */
[----:B------:R0:W-:Y:S01]  /*3700*/  @!P3 STG.E.U8 desc[UR36][R6.64+0x31], R51 ;  /* 0x000031330600b986 */ /* 0x0001e2000c101124 */
[----:B------:R-:W-:Y:S05]  /*3710*/  @P4 BRA `(.L_x_98) ;  /* 0x00000000000c4947 */ /* 0x000fea0003800000 */
[----:B------:R-:W2:Y:S02]  /*3720*/  LDG.E.U8 R100, desc[UR36][R8.64+0x38] ;  /* 0x0000382408647981 */ /* 0x000ea4000c1e1100 */
[----:B--2---:R-:W-:-:S05]  /*3730*/  PRMT R3, R100, 0x8880, RZ ;  /* 0x0000888064037816 */ /* 0x004fca00000000ff */
[----:B------:R-:W-:-:S07]  /*3740*/  IMAD R0, R3, R90, RZ ;  /* 0x0000005a03007224 */ /* 0x000fce00078e02ff */
.L_x_98:
[----:B------:R-:W-:Y:S05]  /*3750*/  BSYNC B1 ;  /* 0x0000000000017941 */ /* 0x000fea0003800000 */
.L_x_97:
        /* <DEDUP_REMOVED lines=10> */
.L_x_100:
[----:B------:R-:W-:Y:S05]  /*3800*/  BSYNC B1 ;  /* 0x0000000000017941 */ /* 0x000fea0003800000 */
.L_x_99:
[----:B------:R-:W-:Y:S01]  /*3810*/  @!P2 IMAD R53, R53, R89, R0 ;  /* 0x000000593535a224 */ /* 0x000fe200078e0200 */
[----:B------:R-:W-:Y:S04]  /*3820*/  BSSY B1, `(.L_x_101) ;  /* 0x0000006000017945 */ /* 0x000fe80003800000 */
[----:B------:R0:W-:Y:S01]  /*3830*/  @!P2 STG.E.U8 desc[UR36][R4.64+0x39], R53 ;  /* 0x000039350400a986 */ /* 0x0001e2000c101124 */
[----:B------:R-:W-:Y:S05]  /*3840*/  @P3 BRA `(.L_x_102) ;  /* 0x00000000000c3947 */ /* 0x000fea0003800000 */
[----:B------:R-:W2:Y:S02]  /*3850*/  LDG.E.U8 R100, desc[UR36][R10.64+0x38] ;  /* 0x000038240a647981 */ /* 0x000ea4000c1e1100 */
[----:B--2---:R-:W-:-:S05]  /*3860*/  PRMT R3, R100, 0x8880, RZ ;  /* 0x0000888064037816 */ /* 0x004fca00000000ff */
[----:B------:R-:W-:-:S07]  /*3870*/  IMAD R0, R3, R90, RZ ;  /* 0x0000005a03007224 */ /* 0x000fce00078e02ff */
.L_x_102:
[----:B------:R-:W-:Y:S05]  /*3880*/  BSYNC B1 ;  /* 0x0000000000017941 */ /* 0x000fea0003800000 */
.L_x_101:
[----:B--2---:R-:W-:Y:S01]  /*3890*/  @!P3 IMAD R3, R54, R89, R0 ;  /* 0x000000593603b224 */ /* 0x004fe200078e0200 */
[----:B------:R-:W-:Y:S04]  /*38a0*/  BSSY B1, `(.L_x_103) ;  /* 0x0000006000017945 */ /* 0x000fe80003800000 */
[----:B------:R2:W-:Y:S01]  /*38b0*/  @!P3 STG.E.U8 desc[UR36][R6.64+0x38], R3 ;  /* 0x000038030600b986 */ /* 0x0005e2000c101124 */
[----:B------:R-:W-:Y:S05]  /*38c0*/  @P4 BRA `(.L_x_104) ;  /* 0x00000000000c4947 */ /* 0x000fea0003800000 */
[----:B------:R-:W2:Y:S02]  /*38d0*/  LDG.E.U8 R100, desc[UR36][R10.64+0x39] ;  /* 0x000039240a647981 */ /* 0x000ea4000c1e1100 */
[----:B--2---:R-:W-:-:S05]  /*38e0*/  PRMT R3, R100, 0x8880, RZ ;  /* 0x0000888064037816 */ /* 0x004fca00000000ff */
[----:B------:R-:W-:-:S07]  /*38f0*/  IMAD R0, R3, R90, RZ ;  /* 0x0000005a03007224 */ /* 0x000fce00078e02ff */
.L_x_104:
[----:B------:R-:W-:Y:S05]  /*3900*/  BSYNC B1 ;  /* 0x0000000000017941 */ /* 0x000fea0003800000 */
.L_x_103:
        /* <DEDUP_REMOVED lines=10> */
.L_x_106:
[----:B------:R-:W-:Y:S05]  /*39b0*/  BSYNC B1 ;  /* 0x0000000000017941 */ /* 0x000fea0003800000 */
.L_x_105:
[----:B--2---:R-:W-:Y:S01]  /*39c0*/  @!P2 IMAD R3, R56, R89, R0 ;  /* 0x000000593803a224 */ /* 0x004fe200078e0200 */
[----:B------:R-:W-:Y:S04]  /*39d0*/  BSSY B1, `(.L_x_107) ;  /* 0x0000006000017945 */ /* 0x000fe80003800000 */
[----:B------:R2:W-:Y:S01]  /*39e0*/  @!P2 STG.E.U8 desc[UR36][R4.64+0x40], R3 ;  /* 0x000040030400a986 */ /* 0x0005e2000c101124 */
[----:B------:R-:W-:Y:S05]  /*39f0*/  @P3 BRA `(.L_x_108) ;  /* 0x00000000000c3947 */ /* 0x000fea0003800000 */
[----:B------:R-:W2:Y:S02]  /*3a00*/  LDG.E.U8 R100, desc[UR36][R8.64+0x41] ;  /* 0x0000412408647981 */ /* 0x000ea4000c1e1100 */
[----:B--2---:R-:W-:-:S05]  /*3a10*/  PRMT R3, R100, 0x8880, RZ ;  /* 0x0000888064037816 */ /* 0x004fca00000000ff */
[----:B------:R-:W-:-:S07]  /*3a20*/  IMAD R0, R3, R90, RZ ;  /* 0x0000005a03007224 */ /* 0x000fce00078e02ff */
.L_x_108:
[----:B------:R-:W-:Y:S05]  /*3a30*/  BSYNC B1 ;  /* 0x0000000000017941 */ /* 0x000fea0003800000 */
.L_x_107:
[----:B------:R-:W-:Y:S01]  /*3a40*/  @!P3 IMAD R57, R57, R89, R0 ;  /* 0x000000593939b224 */ /* 0x000fe200078e0200 */
[----:B------:R-:W-:Y:S04]  /*3a50*/  BSSY B1, `(.L_x_109) ;  /* 0x0000006000017945 */ /* 0x000fe80003800000 */
[----:B------:R0:W-:Y:S01]  /*3a60*/  @!P3 STG.E.U8 desc[UR36][R4.64+0x41], R57 ;  /* 0x000041390400b986 */ /* 0x0001e2000c101124 */
[----:B------:R-:W-:Y:S05]  /*3a70*/  @P4 BRA `(.L_x_110) ;  /* 0x00000000000c4947 */ /* 0x000fea0003800000 */
[----:B------:R-:W2:Y:S02]  /*3a80*/  LDG.E.U8 R100, desc[UR36][R10.64+0x40] ;  /* 0x000040240a647981 */ /* 0x000ea4000c1e1100 */
[----:B--2---:R-:W-:-:S05]  /*3a90*/  PRMT R3, R100, 0x8880, RZ ;  /* 0x0000888064037816 */ /* 0x004fca00000000ff */
[----:B------:R-:W-:-:S07]  /*3aa0*/  IMAD R0, R3, R90, RZ ;  /* 0x0000005a03007224 */ /* 0x000fce00078e02ff */
.L_x_110:
[----:B------:R-:W-:Y:S05]  /*3ab0*/  BSYNC B1 ;  /* 0x0000000000017941 */ /* 0x000fea0003800000 */
.L_x_109:
        /* <DEDUP_REMOVED lines=10> */
.L_x_112:
[----:B------:R-:W-:Y:S05]  /*3b60*/  BSYNC B1 ;  /* 0x0000000000017941 */ /* 0x000fea0003800000 */
.L_x_111:
[----:B------:R-:W-:Y:S01]  /*3b70*/  @!P2 IMAD R59, R59, R89, R0 ;  /* 0x000000593b3ba224 */ /* 0x000fe200078e0200 */
[----:B------:R-:W-:Y:S04]  /*3b80*/  BSSY B1, `(.L_x_113) ;  /* 0x0000006000017945 */ /* 0x000fe80003800000 */
[----:B------:R0:W-:Y:S01]  /*3b90*/  @!P2 STG.E.U8 desc[UR36][R6.64+0x41], R59 ;  /* 0x0000413b0600a986 */ /* 0x0001e2000c101124 */
[----:B------:R-:W-:Y:S05]  /*3ba0*/  @P3 BRA `(.L_x_114) ;  /* 0x00000000000c3947 */ /* 0x000fea0003800000 */
[----:B------:R-:W2:Y:S02]  /*3bb0*/  LDG.E.U8 R100, desc[UR36][R8.64+0x48] ;  /* 0x0000482408647981 */ /* 0x000ea4000c1e1100 */
[----:B--2---:R-:W-:-:S05]  /*3bc0*/  PRMT R3, R100, 0x8880, RZ ;  /* 0x0000888064037816 */ /* 0x004fca00000000ff */
[----:B------:R-:W-:-:S07]  /*3bd0*/  IMAD R0, R3, R90, RZ ;  /* 0x0000005a03007224 */ /* 0x000fce00078e02ff */
.L_x_114:
[----:B------:R-:W-:Y:S05]  /*3be0*/  BSYNC B1 ;  /* 0x0000000000017941 */ /* 0x000fea0003800000 */
.L_x_113:
[----:B--2---:R-:W-:Y:S01]  /*3bf0*/  @!P3 IMAD R3, R60, R89, R0 ;  /* 0x000000593c03b224 */ /* 0x004fe200078e0200 */
[----:B------:R-:W-:Y:S04]  /*3c00*/  BSSY B1, `(.L_x_115) ;  /* 0x0000006000017945 */ /* 0x000fe80003800000 */
[----:B------:R2:W-:Y:S01]  /*3c10*/  @!P3 STG.E.U8 desc[UR36][R4.64+0x48], R3 ;  /* 0x000048030400b986 */ /* 0x0005e2000c101124 */
[----:B------:R-:W-:Y:S05]  /*3c20*/  @P4 BRA `(.L_x_116) ;  /* 0x00000000000c4947 */ /* 0x000fea0003800000 */
[----:B------:R-:W2:Y:S02]  /*3c30*/  LDG.E.U8 R100, desc[UR36][R8.64+0x49] ;  /* 0x0000492408647981 */ /* 0x000ea4000c1e1100 */
[----:B--2---:R-:W-:-:S05]  /*3c40*/  PRMT R3, R100, 0x8880, RZ ;  /* 0x0000888064037816 */ /* 0x004fca00000000ff */
[----:B------:R-:W-:-:S07]  /*3c50*/  IMAD R0, R3, R90, RZ ;  /* 0x0000005a03007224 */ /* 0x000fce00078e02ff */
.L_x_116:
[----:B------:R-:W-:Y:S05]  /*3c60*/  BSYNC B1 ;  /* 0x0000000000017941 */ /* 0x000fea0003800000 */
.L_x_115:
        /* <DEDUP_REMOVED lines=10> */
.L_x_118:
[----:B------:R-:W-:Y:S05]  /*3d10*/  BSYNC B1 ;  /* 0x0000000000017941 */ /* 0x000fea0003800000 */
.L_x_117:
[----:B--2---:R-:W-:Y:S01]  /*3d20*/  @!P2 IMAD R3, R62, R89, R0 ;  /* 0x000000593e03a224 */ /* 0x004fe200078e0200 */
[----:B------:R-:W-:Y:S04]  /*3d30*/  BSSY B1, `(.L_x_119) ;  /* 0x0000006000017945 */ /* 0x000fe80003800000 */
[----:B------:R2:W-:Y:S01]  /*3d40*/  @!P2 STG.E.U8 desc[UR36][R6.64+0x48], R3 ;  /* 0x000048030600a986 */ /* 0x0005e2000c101124 */
[----:B------:R-:W-:Y:S05]  /*3d50*/  @P3 BRA `(.L_x_120) ;  /* 0x00000000000c3947 */ /* 0x000fea0003800000 */
[----:B------:R-:W2:Y:S02]  /*3d60*/  LDG.E.U8 R100, desc[UR36][R10.64+0x49] ;  /* 0x000049240a647981 */ /* 0x000ea4000c1e1100 */
[----:B--2---:R-:W-:-:S05]  /*3d70*/  PRMT R3, R100, 0x8880, RZ ;  /* 0x0000888064037816 */ /* 0x004fca00000000ff */
[----:B------:R-:W-:-:S07]  /*3d80*/  IMAD R0, R3, R90, RZ ;  /* 0x0000005a03007224 */ /* 0x000fce00078e02ff */
.L_x_120:
[----:B------:R-:W-:Y:S05]  /*3d90*/  BSYNC B1 ;  /* 0x0000000000017941 */ /* 0x000fea0003800000 */
.L_x_119:
[----:B------:R-:W-:Y:S01]  /*3da0*/  @!P3 IMAD R63, R63, R89, R0 ;  /* 0x000000593f3fb224 */ /* 0x000fe200078e0200 */
[----:B------:R-:W-:Y:S04]  /*3db0*/  BSSY B1, `(.L_x_121) ;  /* 0x0000006000017945 */ /* 0x000fe80003800000 */
[----:B------:R0:W-:Y:S01]  /*3dc0*/  @!P3 STG.E.U8 desc[UR36][R6.64+0x49], R63 ;  /* 0x0000493f0600b986 */ /* 0x0001e2000c101124 */
[----:B------:R-:W-:Y:S05]  /*3dd0*/  @P4 BRA `(.L_x_122) ;  /* 0x00000000000c4947 */ /* 0x000fea0003800000 */
[----:B------:R-:W2:Y:S02]  /*3de0*/  LDG.E.U8 R100, desc[UR36][R8.64+0x50] ;  /* 0x0000502408647981 */ /* 0x000ea4000c1e1100 */
[----:B--2---:R-:W-:-:S05]  /*3df0*/  PRMT R3, R100, 0x8880, RZ ;  /* 0x0000888064037816 */ /* 0x004fca00000000ff */
[----:B------:R-:W-:-:S07]  /*3e00*/  IMAD R0, R3, R90, RZ ;  /* 0x0000005a03007224 */ /* 0x000fce00078e02ff */
.L_x_122:
[----:B------:R-:W-:Y:S05]  /*3e10*/  BSYNC B1 ;  /* 0x0000000000017941 */ /* 0x000fea0003800000 */
.L_x_121:
        /* <DEDUP_REMOVED lines=10> */
.L_x_124:
[----:B------:R-:W-:Y:S05]  /*3ec0*/  BSYNC B1 ;  /* 0x0000000000017941 */ /* 0x000fea0003800000 */
.L_x_123:
[----:B------:R-:W-:Y:S01]  /*3ed0*/  @!P2 IMAD R65, R65, R89, R0 ;  /* 0x000000594141a224 */ /* 0x000fe200078e0200 */
[----:B------:R-:W-:Y:S04]  /*3ee0*/  BSSY B1, `(.L_x_125) ;  /* 0x0000006000017945 */ /* 0x000fe80003800000 */
[----:B------:R0:W-:Y:S01]  /*3ef0*/  @!P2 STG.E.U8 desc[UR36][R4.64+0x51], R65 ;  /* 0x000051410400a986 */ /* 0x0001e2000c101124 */
[----:B------:R-:W-:Y:S05]  /*3f00*/  @P3 BRA `(.L_x_126) ;  /* 0x00000000000c3947 */ /* 0x000fea0003800000 */
[----:B------:R-:W2:Y:S02]  /*3f10*/  LDG.E.U8 R100, desc[UR36][R10.64+0x50] ;  /* 0x000050240a647981 */ /* 0x000ea4000c1e1100 */
[----:B--2---:R-:W-:-:S05]  /*3f20*/  PRMT R3, R100, 0x8880, RZ ;  /* 0x0000888064037816 */ /* 0x004fca00000000ff */
[----:B------:R-:W-:-:S07]  /*3f30*/  IMAD R0, R3, R90, RZ ;  /* 0x0000005a03007224 */ /* 0x000fce00078e02ff */
.L_x_126:
[----:B------:R-:W-:Y:S05]  /*3f40*/  BSYNC B1 ;  /* 0x0000000000017941 */ /* 0x000fea0003800000 */
.L_x_125:
[----:B--2---:R-:W-:Y:S01]  /*3f50*/  @!P3 IMAD R3, R66, R89, R0 ;  /* 0x000000594203b224 */ /* 0x004fe200078e0200 */
[----:B------:R-:W-:Y:S04]  /*3f60*/  BSSY B1, `(.L_x_127) ;  /* 0x0000006000017945 */ /* 0x000fe80003800000 */
[----:B------:R2:W-:Y:S01]  /*3f70*/  @!P3 STG.E.U8 desc[UR36][R6.64+0x50], R3 ;  /* 0x000050030600b986 */ /* 0x0005e2000c101124 */
[----:B------:R-:W-:Y:S05]  /*3f80*/  @P4 BRA `(.L_x_128) ;  /* 0x00000000000c4947 */ /* 0x000fea0003800000 */
[----:B------:R-:W2:Y:S02]  /*3f90*/  LDG.E.U8 R100, desc[UR36][R10.64+0x51] ;  /* 0x000051240a647981 */ /* 0x000ea4000c1e1100 */
[----:B--2---:R-:W-:-:S05]  /*3fa0*/  PRMT R3, R100, 0x8880, RZ ;  /* 0x0000888064037816 */ /* 0x004fca00000000ff */
[----:B------:R-:W-:-:S07]  /*3fb0*/  IMAD R0, R3, R90, RZ ;  /* 0x0000005a03007224 */ /* 0x000fce00078e02ff */
.L_x_128:
[----:B------:R-:W-:Y:S05]  /*3fc0*/  BSYNC B1 ;  /* 0x0000000000017941 */ /* 0x000fea0003800000 */
.L_x_127:
        /* <DEDUP_REMOVED lines=10> */
.L_x_130:
[----:B------:R-:W-:Y:S05]  /*4070*/  BSYNC B1 ;  /* 0x0000000000017941 */ /* 0x000fea0003800000 */
.L_x_129:
[----:B--2---:R-:W-:Y:S01]  /*4080*/  @!P2 IMAD R3, R68, R89, R0 ;  /* 0x000000594403a224 */ /* 0x004fe200078e0200 */
[----:B------:R-:W-:Y:S04]  /*4090*/  BSSY B1, `(.L_x_131) ;  /* 0x0000006000017945 */ /* 0x000fe80003800000 */
[----:B------:R2:W-:Y:S01]  /*40a0*/  @!P2 STG.E.U8 desc[UR36][R4.64+0x58], R3 ;  /* 0x000058030400a986 */ /* 0x0005e2000c101124 */
[----:B------:R-:W-:Y:S05]  /*40b0*/  @P3 BRA `(.L_x_132) ;  /* 0x00000000000c3947 */ /* 0x000fea0003800000 */
[----:B------:R-:W2:Y:S02]  /*40c0*/  LDG.E.U8 R100, desc[UR36][R8.64+0x59] ;  /* 0x0000592408647981 */ /* 0x000ea4000c1e1100 */
[----:B--2---:R-:W-:-:S05]  /*40d0*/  PRMT R3, R100, 0x8880, RZ ;  /* 0x0000888064037816 */ /* 0x004fca00000000ff */
[----:B------:R-:W-:-:S07]  /*40e0*/  IMAD R0, R3, R90, RZ ;  /* 0x0000005a03007224 */ /* 0x000fce00078e02ff */
.L_x_132:
[----:B------:R-:W-:Y:S05]  /*40f0*/  BSYNC B1 ;  /* 0x0000000000017941 */ /* 0x000fea0003800000 */
.L_x_131:
[----:B------:R-:W-:Y:S01]  /*4100*/  @!P3 IMAD R69, R69, R89, R0 ;  /* 0x000000594545b224 */ /* 0x000fe200078e0200 */
[----:B------:R-:W-:Y:S04]  /*4110*/  BSSY B1, `(.L_x_133) ;  /* 0x0000006000017945 */ /* 0x000fe80003800000 */
[----:B------:R0:W-:Y:S01]  /*4120*/  @!P3 STG.E.U8 desc[UR36][R4.64+0x59], R69 ;  /* 0x000059450400b986 */ /* 0x0001e2000c101124 */
[----:B------:R-:W-:Y:S05]  /*4130*/  @P4 BRA `(.L_x_134) ;  /* 0x00000000000c4947 */ /* 0x000fea0003800000 */
[----:B------:R-:W2:Y:S02]  /*4140*/  LDG.E.U8 R100, desc[UR36][R10.64+0x58] ;  /* 0x000058240a647981 */ /* 0x000ea4000c1e1100 */
[----:B--2---:R-:W-:-:S05]  /*4150*/  PRMT R3, R100, 0x8880, RZ ;  /* 0x0000888064037816 */ /* 0x004fca00000000ff */
[----:B------:R-:W-:-:S07]  /*4160*/  IMAD R0, R3, R90, RZ ;  /* 0x0000005a03007224 */ /* 0x000fce00078e02ff */
.L_x_134:
[----:B------:R-:W-:Y:S05]  /*4170*/  BSYNC B1 ;  /* 0x0000000000017941 */ /* 0x000fea0003800000 */
.L_x_133:
        /* <DEDUP_REMOVED lines=10> */
.L_x_136:
[----:B------:R-:W-:Y:S05]  /*4220*/  BSYNC B1 ;  /* 0x0000000000017941 */ /* 0x000fea0003800000 */
.L_x_135:
[----:B------:R-:W-:Y:S01]  /*4230*/  @!P2 IMAD R71, R71, R89, R0 ;  /* 0x000000594747a224 */ /* 0x000fe200078e0200 */
[----:B------:R-:W-:Y:S04]  /*4240*/  BSSY B1, `(.L_x_137) ;  /* 0x0000006000017945 */ /* 0x000fe80003800000 */
[----:B------:R0:W-:Y:S01]  /*4250*/  @!P2 STG.E.U8 desc[UR36][R6.64+0x59], R71 ;  /* 0x000059470600a986 */ /* 0x0001e2000c101124 */
[----:B------:R-:W-:Y:S05]  /*4260*/  @P3 BRA `(.L_x_138) ;  /* 0x00000000000c3947 */ /* 0x000fea0003800000 */
[----:B------:R-:W2:Y:S02]  /*4270*/  LDG.E.U8 R100, desc[UR36][R8.64+0x60] ;  /* 0x0000602408647981 */ /* 0x000ea4000c1e1100 */
[----:B--2---:R-:W-:-:S05]  /*4280*/  PRMT R3, R100, 0x8880, RZ ;  /* 0x0000888064037816 */ /* 0x004fca00000000ff */
[----:B------:R-:W-:-:S07]  /*4290*/  IMAD R0, R3, R90, RZ ;  /* 0x0000005a03007224 */ /* 0x000fce00078e02ff */
.L_x_138:
[----:B------:R-:W-:Y:S05]  /*42a0*/  BSYNC B1 ;  /* 0x0000000000017941 */ /* 0x000fea0003800000 */
.L_x_137:
[----:B--2---:R-:W-:Y:S01]  /*42b0*/  @!P3 IMAD R3, R72, R89, R0 ;  /* 0x000000594803b224 */ /* 0x004fe200078e0200 */
[----:B------:R-:W-:Y:S04]  /*42c0*/  BSSY B1, `(.L_x_139) ;  /* 0x0000006000017945 */ /* 0x000fe80003800000 */
[----:B------:R2:W-:Y:S01]  /*42d0*/  @!P3 STG.E.U8 desc[UR36][R4.64+0x60], R3 ;  /* 0x000060030400b986 */ /* 0x0005e2000c101124 */
[----:B------:R-:W-:Y:S05]  /*42e0*/  @P4 BRA `(.L_x_140) ;  /* 0x00000000000c4947 */ /* 0x000fea0003800000 */
[----:B------:R-:W2:Y:S02]  /*42f0*/  LDG.E.U8 R100, desc[UR36][R8.64+0x61] ;  /* 0x0000612408647981 */ /* 0x000ea4000c1e1100 */
[----:B--2---:R-:W-:-:S05]  /*4300*/  PRMT R3, R100, 0x8880, RZ ;  /* 0x0000888064037816 */ /* 0x004fca00000000ff */
[----:B------:R-:W-:-:S07]  /*4310*/  IMAD R0, R3, R90, RZ ;  /* 0x0000005a03007224 */ /* 0x000fce00078e02ff */
.L_x_140:
[----:B------:R-:W-:Y:S05]  /*4320*/  BSYNC B1 ;  /* 0x0000000000017941 */ /* 0x000fea0003800000 */
.L_x_139:
        /* <DEDUP_REMOVED lines=10> */
.L_x_142:
[----:B------:R-:W-:Y:S05]  /*43d0*/  BSYNC B1 ;  /* 0x0000000000017941 */ /* 0x000fea0003800000 */
.L_x_141:
[----:B--2---:R-:W-:Y:S01]  /*43e0*/  @!P2 IMAD R3, R74, R89, R0 ;  /* 0x000000594a03a224 */ /* 0x004fe200078e0200 */
[----:B------:R-:W-:Y:S04]  /*43f0*/  BSSY B1, `(.L_x_143) ;  /* 0x0000006000017945 */ /* 0x000fe80003800000 */
[----:B------:R2:W-:Y:S01]  /*4400*/  @!P2 STG.E.U8 desc[UR36][R6.64+0x60], R3 ;  /* 0x000060030600a986 */ /* 0x0005e2000c101124 */
[----:B------:R-:W-:Y:S05]  /*4410*/  @P3 BRA `(.L_x_144) ;  /* 0x00000000000c3947 */ /* 0x000fea0003800000 */
[----:B------:R-:W2:Y:S02]  /*4420*/  LDG.E.U8 R100, desc[UR36][R10.64+0x61] ;  /* 0x000061240a647981 */ /* 0x000ea4000c1e1100 */
[----:B--2---:R-:W-:-:S05]  /*4430*/  PRMT R3, R100, 0x8880, RZ ;  /* 0x0000888064037816 */ /* 0x004fca00000000ff */
[----:B------:R-:W-:-:S07]  /*4440*/  IMAD R0, R3, R90, RZ ;  /* 0x0000005a03007224 */ /* 0x000fce00078e02ff */
.L_x_144:
[----:B------:R-:W-:Y:S05]  /*4450*/  BSYNC B1 ;  /* 0x0000000000017941 */ /* 0x000fea0003800000 */
.L_x_143:
[----:B------:R-:W-:Y:S01]  /*4460*/  @!P3 IMAD R75, R75, R89, R0 ;  /* 0x000000594b4bb224 */ /* 0x000fe200078e0200 */
[----:B------:R-:W-:Y:S04]  /*4470*/  BSSY B1, `(.L_x_145) ;  /* 0x0000006000017945 */ /* 0x000fe80003800000 */
[----:B------:R0:W-:Y:S01]  /*4480*/  @!P3 STG.E.U8 desc[UR36][R6.64+0x61], R75 ;  /* 0x0000614b0600b986 */ /* 0x0001e2000c101124 */
[----:B------:R-:W-:Y:S05]  /*4490*/  @P4 BRA `(.L_x_146) ;  /* 0x00000000000c4947 */ /* 0x000fea0003800000 */
[----:B------:R-:W2:Y:S02]  /*44a0*/  LDG.E.U8 R100, desc[UR36][R8.64+0x68] ;  /* 0x0000682408647981 */ /* 0x000ea4000c1e1100 */
[----:B--2---:R-:W-:-:S05]  /*44b0*/  PRMT R3, R100, 0x8880, RZ ;  /* 0x0000888064037816 */ /* 0x004fca00000000ff */
[----:B------:R-:W-:-:S07]  /*44c0*/  IMAD R0, R3, R90, RZ ;  /* 0x0000005a03007224 */ /* 0x000fce00078e02ff */
.L_x_146:
[----:B------:R-:W-:Y:S05]  /*44d0*/  BSYNC B1 ;  /* 0x0000000000017941 */ /* 0x000fea0003800000 */
.L_x_145:
        /* <DEDUP_REMOVED lines=10> */
.L_x_148:
[----:B------:R-:W-:Y:S05]  /*4580*/  BSYNC B1 ;  /* 0x0000000000017941 */ /* 0x000fea0003800000 */
.L_x_147:
[----:B------:R-:W-:Y:S01]  /*4590*/  @!P2 IMAD R77, R77, R89, R0 ;  /* 0x000000594d4da224 */ /* 0x000fe200078e0200 */
[----:B------:R-:W-:Y:S04]  /*45a0*/  BSSY B1, `(.L_x_149) ;  /* 0x0000006000017945 */ /* 0x000fe80003800000 */
[----:B------:R0:W-:Y:S01]  /*45b0*/  @!P2 STG.E.U8 desc[UR36][R4.64+0x69], R77 ;  /* 0x0000694d0400a986 */ /* 0x0001e2000c101124 */
[----:B------:R-:W-:Y:S05]  /*45c0*/  @P3 BRA `(.L_x_150) ;  /* 0x00000000000c3947 */ /* 0x000fea0003800000 */
[----:B------:R-:W2:Y:S02]  /*45d0*/  LDG.E.U8 R100, desc[UR36][R10.64+0x68] ;  /* 0x000068240a647981 */ /* 0x000ea4000c1e1100 */
[----:B--2---:R-:W-:-:S05]  /*45e0*/  PRMT R3, R100, 0x8880, RZ ;  /* 0x0000888064037816 */ /* 0x004fca00000000ff */
[----:B------:R-:W-:-:S07]  /*45f0*/  IMAD R0, R3, R90, RZ ;  /* 0x0000005a03007224 */ /* 0x000fce00078e02ff */
.L_x_150:
[----:B------:R-:W-:Y:S05]  /*4600*/  BSYNC B1 ;  /* 0x0000000000017941 */ /* 0x000fea0003800000 */
.L_x_149:
[----:B--2---:R-:W-:Y:S01]  /*4610*/  @!P3 IMAD R3, R78, R89, R0 ;  /* 0x000000594e03b224 */ /* 0x004fe200078e0200 */
[----:B------:R-:W-:Y:S04]  /*4620*/  BSSY B1, `(.L_x_151) ;  /* 0x0000006000017945 */ /* 0x000fe80003800000 */
[----:B------:R2:W-:Y:S01]  /*4630*/  @!P3 STG.E.U8 desc[UR36][R6.64+0x68], R3 ;  /* 0x000068030600b986 */ /* 0x0005e2000c101124 */
[----:B------:R-:W-:Y:S05]  /*4640*/  @P4 BRA `(.L_x_152) ;  /* 0x00000000000c4947 */ /* 0x000fea0003800000 */
[----:B------:R-:W2:Y:S02]  /*4650*/  LDG.E.U8 R100, desc[UR36][R10.64+0x69] ;  /* 0x000069240a647981 */ /* 0x000ea4000c1e1100 */
[----:B--2---:R-:W-:-:S05]  /*4660*/  PRMT R3, R100, 0x8880, RZ ;  /* 0x0000888064037816 */ /* 0x004fca00000000ff */
[----:B------:R-:W-:-:S07]  /*4670*/  IMAD R0, R3, R90, RZ ;  /* 0x0000005a03007224 */ /* 0x000fce00078e02ff */
.L_x_152:
[----:B------:R-:W-:Y:S05]  /*4680*/  BSYNC B1 ;  /* 0x0000000000017941 */ /* 0x000fea0003800000 */
.L_x_151:
        /* <DEDUP_REMOVED lines=10> */
.L_x_154:
[----:B------:R-:W-:Y:S05]  /*4730*/  BSYNC B1 ;  /* 0x0000000000017941 */ /* 0x000fea0003800000 */
.L_x_153:
[----:B--2---:R-:W-:Y:S01]  /*4740*/  @!P2 IMAD R3, R80, R89, R0 ;  /* 0x000000595003a224 */ /* 0x004fe200078e0200 */
[----:B------:R-:W-:Y:S04]  /*4750*/  BSSY B1, `(.L_x_155) ;  /* 0x0000006000017945 */ /* 0x000fe80003800000 */
[----:B------:R2:W-:Y:S01]  /*4760*/  @!P2 STG.E.U8 desc[UR36][R4.64+0x70], R3 ;  /* 0x000070030400a986 */ /* 0x0005e2000c101124 */
[----:B------:R-:W-:Y:S05]  /*4770*/  @P3 BRA `(.L_x_156) ;  /* 0x00000000000c3947 */ /* 0x000fea0003800000 */
[----:B------:R-:W2:Y:S02]  /*4780*/  LDG.E.U8 R100, desc[UR36][R8.64+0x71] ;  /* 0x0000712408647981 */ /* 0x000ea4000c1e1100 */
[----:B--2---:R-:W-:-:S05]  /*4790*/  PRMT R3, R100, 0x8880, RZ ;  /* 0x0000888064037816 */ /* 0x004fca00000000ff */
[----:B------:R-:W-:-:S07]  /*47a0*/  IMAD R0, R3, R90, RZ ;  /* 0x0000005a03007224 */ /* 0x000fce00078e02ff */
.L_x_156:
[----:B------:R-:W-:Y:S05]  /*47b0*/  BSYNC B1 ;  /* 0x0000000000017941 */ /* 0x000fea0003800000 */
.L_x_155:
[----:B------:R-:W-:Y:S01]  /*47c0*/  @!P3 IMAD R81, R81, R89, R0 ;  /* 0x000000595151b224 */ /* 0x000fe200078e0200 */
[----:B------:R-:W-:Y:S04]  /*47d0*/  BSSY B1, `(.L_x_157) ;  /* 0x0000006000017945 */ /* 0x000fe80003800000 */
[----:B------:R0:W-:Y:S01]  /*47e0*/  @!P3 STG.E.U8 desc[UR36][R4.64+0x71], R81 ;  /* 0x000071510400b986 */ /* 0x0001e2000c101124 */
[----:B------:R-:W-:Y:S05]  /*47f0*/  @P4 BRA `(.L_x_158) ;  /* 0x00000000000c4947 */ /* 0x000fea0003800000 */
[----:B------:R-:W2:Y:S02]  /*4800*/  LDG.E.U8 R100, desc[UR36][R10.64+0x70] ;  /* 0x000070240a647981 */ /* 0x000ea4000c1e1100 */
[----:B--2---:R-:W-:-:S05]  /*4810*/  PRMT R3, R100, 0x8880, RZ ;  /* 0x0000888064037816 */ /* 0x004fca00000000ff */
[----:B------:R-:W-:-:S07]  /*4820*/  IMAD R0, R3, R90, RZ ;  /* 0x0000005a03007224 */ /* 0x000fce00078e02ff */
.L_x_158:
[----:B------:R-:W-:Y:S05]  /*4830*/  BSYNC B1 ;  /* 0x0000000000017941 */ /* 0x000fea0003800000 */
.L_x_157:
[C---:B------:R-:W-:Y:S01]  /*4840*/  ISETP.LT.OR P2, PT, R19.reuse, 0x72, !P0 ;  /* 0x000000721300780c */ /* 0x040fe20004741670 */
[----:B--2---:R-:W-:Y:S01]  /*4850*/  @!P4 IMAD R3, R82, R89, R0 ;  /* 0x000000595203c224 */ /* 0x004fe200078e0200 */
[----:B------:R-:W-:Y:S01]  /*4860*/  BSSY B1, `(.L_x_159) ;  /* 0x0000009000017945 */ /* 0x000fe20003800000 */
[C---:B------:R-:W-:Y:S02]  /*4870*/  ISETP.LT.OR P3, PT, R19.reuse, 0x79, !P1 ;  /* 0x000000791300780c */ /* 0x040fe40004f61670 */
[C---:B------:R-:W-:Y:S01]  /*4880*/  ISETP.LT.OR P1, PT, R19.reuse, 0x7a, !P1 ;  /* 0x0000007a1300780c */ /* 0x040fe20004f21670 */
[----:B------:R2:W-:Y:S01]  /*4890*/  @!P4 STG.E.U8 desc[UR36][R6.64+0x70], R3 ;  /* 0x000070030600c986 */ /* 0x0005e2000c101124 */
[----:B------:R-:W-:-:S06]  /*48a0*/  ISETP.LT.OR P4, PT, R19, 0x79, !P0 ;  /* 0x000000791300780c */ /* 0x000fcc0004781670 */
[----:B------:R-:W-:Y:S07]  /*48b0*/  @P2 BRA `(.L_x_160) ;  /* 0x00000000000c2947 */ /* 0x000fee0003800000 */
[----:B------:R-:W2:Y:S02]  /*48c0*/  LDG.E.U8 R100, desc[UR36][R10.64+0x71] ;  /* 0x000071240a647981 */ /* 0x000ea4000c1e1100 */
[----:B--2---:R-:W-:-:S05]  /*48d0*/  PRMT R3, R100, 0x8880, RZ ;  /* 0x0000888064037816 */ /* 0x004fca00000000ff */
[----:B------:R-:W-:-:S07]  /*48e0*/  IMAD R0, R3, R90, RZ ;  /* 0x0000005a03007224 */ /* 0x000fce00078e02ff */
.L_x_160:
[----:B------:R-:W-:Y:S05]  /*48f0*/  BSYNC B1 ;  /* 0x0000000000017941 */ /* 0x000fea0003800000 */
.L_x_159:
[----:B------:R-:W-:Y:S01]  /*4900*/  @!P2 IMAD R83, R83, R89, R0 ;  /* 0x000000595353a224 */ /* 0x000fe200078e0200 */
[----:B------:R-:W-:Y:S04]  /*4910*/  BSSY B1, `(.L_x_161) ;  /* 0x0000006000017945 */ /* 0x000fe80003800000 */
[----:B------:R0:W-:Y:S01]  /*4920*/  @!P2 STG.E.U8 desc[UR36][R6.64+0x71], R83 ;  /* 0x000071530600a986 */ /* 0x0001e2000c101124 */
[----:B------:R-:W-:Y:S05]  /*4930*/  @P3 BRA `(.L_x_162) ;  /* 0x00000000000c3947 */ /* 0x000fea0003800000 */
[----:B------:R-:W2:Y:S02]  /*4940*/  LDG.E.U8 R100, desc[UR36][R8.64+0x78] ;  /* 0x0000782408647981 */ /* 0x000ea4000c1e1100 */
[----:B--2---:R-:W-:-:S05]  /*4950*/  PRMT R3, R100, 0x8880, RZ ;  /* 0x0000888064037816 */ /* 0x004fca00000000ff */
[----:B------:R-:W-:-:S07]  /*4960*/  IMAD R0, R3, R90, RZ ;  /* 0x0000005a03007224 */ /* 0x000fce00078e02ff */
.L_x_162:
[----:B------:R-:W-:Y:S05]  /*4970*/  BSYNC B1 ;  /* 0x0000000000017941 */ /* 0x000fea0003800000 */
.L_x_161:
[----:B--2---:R-:W-:Y:S01]  /*4980*/  @!P3 IMAD R3, R84, R89, R0 ;  /* 0x000000595403b224 */ /* 0x004fe200078e0200 */
[----:B------:R-:W-:Y:S04]  /*4990*/  BSSY B1, `(.L_x_163) ;  /* 0x0000006000017945 */ /* 0x000fe80003800000 */
[----:B------:R2:W-:Y:S01]  /*49a0*/  @!P3 STG.E.U8 desc[UR36][R4.64+0x78], R3 ;  /* 0x000078030400b986 */ /* 0x0005e2000c101124 */
[----:B------:R-:W-:Y:S05]  /*49b0*/  @P1 BRA `(.L_x_164) ;  /* 0x00000000000c1947 */ /* 0x000fea0003800000 */
[----:B------:R-:W2:Y:S02]  /*49c0*/  LDG.E.U8 R100, desc[UR36][R8.64+0x79] ;  /* 0x0000792408647981 */ /* 0x000ea4000c1e1100 */
[----:B--2---:R-:W-:-:S05]  /*49d0*/  PRMT R3, R100, 0x8880, RZ ;  /* 0x0000888064037816 */ /* 0x004fca00000000ff */
[----:B------:R-:W-:-:S07]  /*49e0*/  IMAD R0, R3, R90, RZ ;  /* 0x0000005a03007224 */ /* 0x000fce00078e02ff */
.L_x_164:
[----:B------:R-:W-:Y:S05]  /*49f0*/  BSYNC B1 ;  /* 0x0000000000017941 */ /* 0x000fea0003800000 */
.L_x_163:
[----:B------:R-:W-:Y:S01]  /*4a00*/  @!P1 IMAD R85, R85, R89, R0 ;  /* 0x0000005955559224 */ /* 0x000fe200078e0200 */
[----:B------:R-:W-:Y:S04]  /*4a10*/  BSSY B1, `(.L_x_165) ;  /* 0x0000006000017945 */ /* 0x000fe80003800000 */
[----:B------:R0:W-:Y:S01]  /*4a20*/  @!P1 STG.E.U8 desc[UR36][R4.64+0x79], R85 ;  /* 0x0000795504009986 */ /* 0x0001e2000c101124 */
[----:B------:R-:W-:Y:S05]  /*4a30*/  @P4 BRA `(.L_x_166) ;  /* 0x00000000000c4947 */ /* 0x000fea0003800000 */
[----:B------:R-:W2:Y:S02]  /*4a40*/  LDG.E.U8 R100, desc[UR36][R10.64+0x78] ;  /* 0x000078240a647981 */ /* 0x000ea4000c1e1100 */
[----:B--2---:R-:W-:-:S05]  /*4a50*/  PRMT R3, R100, 0x8880, RZ ;  /* 0x0000888064037816 */ /* 0x004fca00000000ff */
[----:B------:R-:W-:-:S07]  /*4a60*/  IMAD R0, R3, R90, RZ ;  /* 0x0000005a03007224 */ /* 0x000fce00078e02ff */
.L_x_166:
[----:B------:R-:W-:Y:S05]  /*4a70*/  BSYNC B1 ;  /* 0x0000000000017941 */ /* 0x000fea0003800000 */
.L_x_165:
[----:B--2---:R-:W-:Y:S01]  /*4a80*/  @!P4 IMAD R3, R86, R89, R0 ;  /* 0x000000595603c224 */ /* 0x004fe200078e0200 */
[----:B------:R-:W-:Y:S01]  /*4a90*/  ISETP.LT.OR P0, PT, R19, 0x7a, !P0 ;  /* 0x0000007a1300780c */ /* 0x000fe20004701670 */
[----:B------:R-:W-:Y:S03]  /*4aa0*/  BSSY B1, `(.L_x_167) ;  /* 0x0000006000017945 */ /* 0x000fe60003800000 */
[----:B------:R2:W-:Y:S09]  /*4ab0*/  @!P4 STG.E.U8 desc[UR36][R6.64+0x78], R3 ;  /* 0x000078030600c986 */ /* 0x0005f2000c101124 */
[----:B------:R-:W-:Y:S05]  /*4ac0*/  @P0 BRA `(.L_x_168) ;  /* 0x00000000000c0947 */ /* 0x000fea0003800000 */
[----:B------:R-:W2:Y:S02]  /*4ad0*/  LDG.E.U8 R100, desc[UR36][R10.64+0x79] ;  /* 0x000079240a647981 */ /* 0x000ea4000c1e1100 */
[----:B--2---:R-:W-:-:S05]  /*4ae0*/  PRMT R3, R100, 0x8880, RZ ;  /* 0x0000888064037816 */ /* 0x004fca00000000ff */
[----:B------:R-:W-:-:S07]  /*4af0*/  IMAD R0, R3, R90, RZ ;  /* 0x0000005a03007224 */ /* 0x000fce00078e02ff */
.L_x_168:
[----:B------:R-:W-:Y:S05]  /*4b00*/  BSYNC B1 ;  /* 0x0000000000017941 */ /* 0x000fea0003800000 */
.L_x_167:
[----:B------:R-:W-:Y:S01]  /*4b10*/  IMAD R87, R87, R89, R0 ;  /* 0x0000005957577224 */ /* 0x000fe200078e0200 */
[----:B------:R-:W-:Y:S06]  /*4b20*/  @P0 BRA `(.L_x_169) ;  /* 0x0000000c00100947 */ /* 0x000fec0003800000 */
[----:B------:R0:W-:Y:S01]  /*4b30*/  STG.E.U8 desc[UR36][R6.64+0x79], R87 ;  /* 0x0000795706007986 */ /* 0x0001e2000c101124 */
[----:B------:R-:W-:Y:S05]  /*4b40*/  BRA `(.L_x_169) ;  /* 0x0000000c00087947 */ /* 0x000fea0003800000 */
.L_x_40:
[C---:B------:R-:W-:Y:S02]  /*4b50*/  ISETP.GE.AND P1, PT, R20.reuse, 0x1, PT ;  /* 0x000000011400780c */ /* 0x040fe40003f26270 */
[----:B------:R-:W-:Y:S02]  /*4b60*/  ISETP.GE.AND P0, PT, R20, 0x9, PT ;  /* 0x000000091400780c */ /* 0x000fe40003f06270 */
[C---:B------:R-:W-:Y:S02]  /*4b70*/  ISETP.LT.OR P3, PT, R19.reuse, 0x1, !P1 ;  /* 0x000000011300780c */ /* 0x040fe40004f61670 */
[C---:B------:R-:W-:Y:S02]  /*4b80*/  ISETP.LT.OR P4, PT, R19.reuse, 0x2, !P1 ;  /* 0x000000021300780c */ /* 0x040fe40004f81670 */
[----:B------:R-:W-:-:S09]  /*4b90*/  ISETP.LT.OR P2, PT, R19, 0x1, !P0 ;  /* 0x000000011300780c */ /* 0x000fd20004741670 */
[-C--:B------:R-:W-:Y:S02]  /*4ba0*/  @!P3 IMAD R3, R24, R89.reuse, RZ ;  /* 0x000000591803b224 */ /* 0x080fe400078e02ff */
[-C--:B------:R-:W-:Y:S02]  /*4bb0*/  @!P4 IMAD R25, R25, R89.reuse, RZ ;  /* 0x000000591919c224 */ /* 0x080fe400078e02ff */
[----:B------:R-:W-:Y:S01]  /*4bc0*/  @!P2 IMAD R9, R26, R89, RZ ;  /* 0x000000591a09a224 */ /* 0x000fe200078e02ff */
[----:B------:R0:W-:Y:S01]  /*4bd0*/  @!P3 STG.E.U8 desc[UR36][R4.64], R3 ;  /* 0x000000030400b986 */ /* 0x0001e2000c101124 */
[----:B------:R-:W-:-:S03]  /*4be0*/  ISETP.LT.OR P3, PT, R19, 0x2, !P0 ;  /* 0x000000021300780c */ /* 0x000fc60004761670 */
[----:B------:R-:W-:Y:S01]  /*4bf0*/  @!P4 STG.E.U8 desc[UR36][R4.64+0x1], R25 ;  /* 0x000001190400c986 */ /* 0x000fe2000c101124 */
[----:B------:R-:W-:-:S03]  /*4c00*/  ISETP.LT.OR P4, PT, R19, 0x9, !P1 ;  /* 0x000000091300780c */ /* 0x000fc60004f81670 */
[----:B------:R1:W-:Y:S01]  /*4c10*/  @!P2 STG.E.U8 desc[UR36][R6.64], R9 ;  /* 0x000000090600a986 */ /* 0x0003e2000c101124 */
[----:B------:R-:W-:-:S05]  /*4c20*/  ISETP.LT.OR P2, PT, R19, 0xa, !P1 ;  /* 0x0000000a1300780c */ /* 0x000fca0004f41670 */
[----:B------:R-:W-:-:S04]  /*4c30*/  @!P3 IMAD R27, R27, R89, RZ ;  /* 0x000000591b1bb224 */ /* 0x000fc800078e02ff */
[-C--:B------:R-:W-:Y:S01]  /*4c40*/  @!P4 IMAD R11, R28, R89.reuse, RZ ;  /* 0x000000591c0bc224 */ /* 0x080fe200078e02ff */
[----:B------:R-:W-:Y:S01]  /*4c50*/  @!P3 STG.E.U8 desc[UR36][R6.64+0x1], R27 ;  /* 0x0000011b0600b986 */ /* 0x000fe2000c101124 */
[----:B------:R-:W-:Y:S02]  /*4c60*/  ISETP.LT.OR P3, PT, R19, 0x9, !P0 ;  /* 0x000000091300780c */ /* 0x000fe40004761670 */
[----:B------:R-:W-:Y:S01]  /*4c70*/  @!P2 IMAD R29, R29, R89, RZ ;  /* 0x000000591d1da224 */ /* 0x000fe200078e02ff */
[----:B------:R2:W-:Y:S01]  /*4c80*/  @!P4 STG.E.U8 desc[UR36][R4.64+0x8], R11 ;  /* 0x0000080b0400c986 */ /* 0x0005e2000c101124 */
[----:B------:R-:W-:-:S03]  /*4c90*/  ISETP.LT.OR P4, PT, R19, 0xa, !P0 ;  /* 0x0000000a1300780c */ /* 0x000fc60004781670 */
[----:B------:R-:W-:Y:S01]  /*4ca0*/  @!P2 STG.E.U8 desc[UR36][R4.64+0x9], R29 ;  /* 0x0000091d0400a986 */ /* 0x000fe2000c101124 */
[----:B------:R-:W-:-:S05]  /*4cb0*/  ISETP.LT.OR P2, PT, R19, 0x11, !P1 ;  /* 0x000000111300780c */ /* 0x000fca0004f41670 */
[----:B0-----:R-:W-:-:S04]  /*4cc0*/  @!P3 IMAD R3, R30, R89, RZ ;  /* 0x000000591e03b224 */ /* 0x001fc800078e02ff */
[-C--:B------:R-:W-:Y:S01]  /*4cd0*/  @!P4 IMAD R31, R31, R89.reuse, RZ ;  /* 0x000000591f1fc224 */ /* 0x080fe200078e02ff */
[----:B------:R0:W-:Y:S01]  /*4ce0*/  @!P3 STG.E.U8 desc[UR36][R6.64+0x8], R3 ;  /* 0x000008030600b986 */ /* 0x0001e2000c101124 */
[C---:B------:R-:W-:Y:S02]  /*4cf0*/  ISETP.LT.OR P3, PT, R19.reuse, 0x12, !P1 ;  /* 0x000000121300780c */ /* 0x040fe40004f61670 */
[----:B-1----:R-:W-:Y:S01]  /*4d00*/  @!P2 IMAD R9, R32, R89, RZ ;  /* 0x000000592009a224 */ /* 0x002fe200078e02ff */
[----:B------:R-:W-:Y:S01]  /*4d10*/  @!P4 STG.E.U8 desc[UR36][R6.64+0x9], R31 ;  /* 0x0000091f0600c986 */ /* 0x000fe2000c101124 */
[----:B------:R-:W-:-:S03]  /*4d20*/  ISETP.LT.OR P4, PT, R19, 0x11, !P0 ;  /* 0x000000111300780c */ /* 0x000fc60004781670 */
[----:B------:R1:W-:Y:S01]  /*4d30*/  @!P2 STG.E.U8 desc[UR36][R4.64+0x10], R9 ;  /* 0x000010090400a986 */ /* 0x0003e2000c101124 */
[----:B------:R-:W-:-:S05]  /*4d40*/  ISETP.LT.OR P2, PT, R19, 0x12, !P0 ;  /* 0x000000121300780c */ /* 0x000fca0004741670 */
[----:B------:R-:W-:-:S04]  /*4d50*/  @!P3 IMAD R33, R33, R89, RZ ;  /* 0x000000592121b224 */ /* 0x000fc800078e02ff */
[-C--:B--2---:R-:W-:Y:S01]  /*4d60*/  @!P4 IMAD R11, R34, R89.reuse, RZ ;  /* 0x00000059220bc224 */ /* 0x084fe200078e02ff */
        /* <DEDUP_REMOVED lines=144> */
[----:B------:R2:W-:Y:S01]  /*5670*/  @!P3 STG.E.U8 desc[UR36][R4.64+0x71], R81 ;  /* 0x000071510400b986 */ /* 0x0005e2000c101124 */
[C---:B------:R-:W-:Y:S02]  /*5680*/  ISETP.LT.OR P3, PT, R19.reuse, 0x79, !P1 ;  /* 0x000000791300780c */ /* 0x040fe40004f61670 */
[C---:B------:R-:W-:Y:S01]  /*5690*/  ISETP.LT.OR P1, PT, R19.reuse, 0x7a, !P1 ;  /* 0x0000007a1300780c */ /* 0x040fe20004f21670 */
[----:B------:R2:W-:Y:S01]  /*56a0*/  @!P4 STG.E.U8 desc[UR36][R6.64+0x70], R11 ;  /* 0x0000700b0600c986 */ /* 0x0005e2000c101124 */
[----:B------:R-:W-:Y:S01]  /*56b0*/  ISETP.LT.OR P4, PT, R19, 0x79, !P0 ;  /* 0x000000791300780c */ /* 0x000fe20004781670 */
[----:B------:R-:W-:Y:S01]  /*56c0*/  @!P2 IMAD R83, R83, R89, RZ ;  /* 0x000000595353a224 */ /* 0x000fe200078e02ff */
[----:B------:R-:W-:-:S04]  /*56d0*/  ISETP.LT.OR P0, PT, R19, 0x7a, !P0 ;  /* 0x0000007a1300780c */ /* 0x000fc80004701670 */
[----:B------:R2:W-:Y:S03]  /*56e0*/  @!P2 STG.E.U8 desc[UR36][R6.64+0x71], R83 ;  /* 0x000071530600a986 */ /* 0x0005e6000c101124 */
[-C--:B0-----:R-:W-:Y:S02]  /*56f0*/  @!P3 IMAD R3, R84, R89.reuse, RZ ;  /* 0x000000595403b224 */ /* 0x081fe400078e02ff */
[-C--:B------:R-:W-:Y:S02]  /*5700*/  @!P1 IMAD R85, R85, R89.reuse, RZ ;  /* 0x0000005955559224 */ /* 0x080fe400078e02ff */
[-C--:B-1----:R-:W-:Y:S01]  /*5710*/  @!P4 IMAD R9, R86, R89.reuse, RZ ;  /* 0x000000595609c224 */ /* 0x082fe200078e02ff */
[----:B------:R2:W-:Y:S01]  /*5720*/  @!P3 STG.E.U8 desc[UR36][R4.64+0x78], R3 ;  /* 0x000078030400b986 */ /* 0x0005e2000c101124 */
[----:B------:R-:W-:-:S03]  /*5730*/  @!P0 IMAD R87, R87, R89, RZ ;  /* 0x0000005957578224 */ /* 0x000fc600078e02ff */
[----:B------:R2:W-:Y:S04]  /*5740*/  @!P1 STG.E.U8 desc[UR36][R4.64+0x79], R85 ;  /* 0x0000795504009986 */ /* 0x0005e8000c101124 */
[----:B------:R2:W-:Y:S04]  /*5750*/  @!P4 STG.E.U8 desc[UR36][R6.64+0x78], R9 ;  /* 0x000078090600c986 */ /* 0x0005e8000c101124 */
[----:B------:R2:W-:Y:S02]  /*5760*/  @!P0 STG.E.U8 desc[UR36][R6.64+0x79], R87 ;  /* 0x0000795706008986 */ /* 0x0005e4000c101124 */
.L_x_169:
[----:B------:R-:W-:Y:S05]  /*5770*/  BSYNC B0 ;  /* 0x0000000000007941 */ /* 0x000fea0003800000 */
.L_x_39:
[----:B012-4-:R-:W2:Y:S01]  /*5780*/  LDL.64 R4, [R1] ;  /* 0x0000000001047983 */ /* 0x017ea20000100a00 */
[----:B------:R-:W-:Y:S01]  /*5790*/  ULDC.64 UR4, c[0x0][0x650] ;  /* 0x0001940000047ab9 */ /* 0x000fe20000000a00 */
[----:B------:R-:W-:Y:S02]  /*57a0*/  IMAD.U32 R0, RZ, RZ, UR44 ;  /* 0x0000002cff007e24 */ /* 0x000fe4000f8e00ff */
[----:B------:R-:W-:Y:S02]  /*57b0*/  IMAD.MOV.U32 R22, RZ, RZ, -0x1 ;  /* 0xffffffffff167424 */ /* 0x000fe400078e00ff */
[----:B------:R0:W-:Y:S01]  /*57c0*/  SYNCS.ARRIVE.TRANS64.A1T0 RZ, [R0+UR47], RZ ;  /* 0x000000ff00ff79a7 */ /* 0x0001e2000810002f */
[----:B------:R-:W-:Y:S02]  /*57d0*/  IMAD.MOV.U32 R19, RZ, RZ, -0x1 ;  /* 0xffffffffff137424 */ /* 0x000fe400078e00ff */
[----:B------:R-:W-:Y:S01]  /*57e0*/  IMAD.MOV.U32 R18, RZ, RZ, -0x1 ;  /* 0xffffffffff127424 */ /* 0x000fe200078e00ff */
[----:B0-----:R-:W-:-:S02]  /*57f0*/  PRMT R0, RZ, 0x7610, R0 ;  /* 0x00007610ff007816 */ /* 0x001fc40000000000 */
[----:B--2---:R-:W-:-:S05]  /*5800*/  LEA R16, P0, R4, R16, 0x1 ;  /* 0x0000001004107211 */ /* 0x004fca00078008ff */
[----:B------:R-:W-:Y:S01]  /*5810*/  IMAD.X R17, R98, 0x1, R17, P0 ;  /* 0x0000000162117824 */ /* 0x000fe200000e0611 */
[----:B------:R-:W-:-:S04]  /*5820*/  ISETP.GE.U32.AND P0, PT, R16, UR4, PT ;  /* 0x0000000410007c0c */ /* 0x000fc8000bf06070 */
[----:B------:R-:W-:-:S13]  /*5830*/  ISETP.GE.U32.AND.EX P0, PT, R17, UR5, PT, P0 ;  /* 0x0000000511007c0c */ /* 0x000fda000bf06100 */
[----:B------:R-:W-:Y:S05]  /*5840*/  @P0 BRA `(.L_x_170) ;  /* 0x0000000400500947 */ /* 0x000fea0003800000 */
[----:B------:R-:W0:Y:S01]  /*5850*/  LDC.64 R10, c[0x0][0x628] ;  /* 0x00018a00ff0a7b82 */ /* 0x000e220000000a00 */
[----:B------:R-:W1:Y:S01]  /*5860*/  S2R R12, SR_CTAID.X ;  /* 0x00000000000c7919 */ /* 0x000e620000002500 */
[----:B------:R-:W-:Y:S02]  /*5870*/  IMAD.MOV.U32 R8, RZ, RZ, R16 ;  /* 0x000000ffff087224 */ /* 0x000fe400078e0010 */
[----:B------:R-:W-:Y:S01]  /*5880*/  IMAD.MOV.U32 R9, RZ, RZ, R17 ;  /* 0x000000ffff097224 */ /* 0x000fe200078e0011 */
[----:B------:R-:W2:Y:S03]  /*5890*/  S2R R19, SR_CTAID.Y ;  /* 0x0000000000137919 */ /* 0x000ea60000002600 */
[----:B------:R-:W4:Y:S08]  /*58a0*/  LDC R0, c[0x0][0x630] ;  /* 0x00018c00ff007b82 */ /* 0x000f300000000800 */
[----:B------:R-:W1:Y:S01]  /*58b0*/  LDC.64 R14, c[0x0][0x620] ;  /* 0x00018800ff0e7b82 */ /* 0x000e620000000a00 */
[----:B0-----:R-:W-:-:S04]  /*58c0*/  ISETP.NE.U32.AND P0, PT, R10, RZ, PT ;  /* 0x000000ff0a00720c */ /* 0x001fc80003f05070 */
[----:B------:R-:W-:-:S13]  /*58d0*/  ISETP.NE.AND.EX P0, PT, R11, RZ, PT, P0 ;  /* 0x000000ff0b00720c */ /* 0x000fda0003f05300 */
[----:B-12-4-:R-:W-:Y:S05]  /*58e0*/  @!P0 BRA `(.L_x_171) ;  /* 0x0000000000288947 */ /* 0x016fea0003800000 */
[----:B------:R-:W0:Y:S02]  /*58f0*/  LDC R3, c[0x0][0x634] ;  /* 0x00018d00ff037b82 */ /* 0x000e240000000800 */
[----:B0-----:R-:W-:-:S05]  /*5900*/  IADD3 R3, P0, R16, R3, RZ ;  /* 0x0000000310037210 */ /* 0x001fca0007f1e0ff */
[----:B------:R-:W-:-:S04]  /*5910*/  IMAD.X R13, RZ, RZ, R17, P0 ;  /* 0x000000ffff0d7224 */ /* 0x000fc800000e0611 */
[----:B------:R-:W-:-:S04]  /*5920*/  IMAD.WIDE.U32 R4, R13, R10, RZ ;  /* 0x0000000a0d047225 */ /* 0x000fc800078e00ff */
[----:B---3--:R-:W-:-:S04]  /*5930*/  IMAD.WIDE.U32 R6, P0, R3, R11, R4 ;  /* 0x0000000b03067225 */ /* 0x008fc80007800004 */
[----:B------:R-:W-:-:S04]  /*5940*/  IMAD.WIDE.U32 R4, R3, R10, RZ ;  /* 0x0000000a03047225 */ /* 0x000fc800078e00ff */
[----:B------:R-:W-:Y:S01]  /*5950*/  IMAD.X R9, RZ, RZ, RZ, P0 ;  /* 0x000000ffff097224 */ /* 0x000fe200000e06ff */
[----:B------:R-:W-:Y:S01]  /*5960*/  IADD3 RZ, P0, R5, R6, RZ ;  /* 0x0000000605ff7210 */ /* 0x000fe20007f1e0ff */
[----:B------:R-:W-:-:S04]  /*5970*/  IMAD.MOV.U32 R8, RZ, RZ, R7 ;  /* 0x000000ffff087224 */ /* 0x000fc800078e0007 */
[----:B------:R-:W-:-:S08]  /*5980*/  IMAD.WIDE.U32.X R8, R13, R11, R8, P0 ;  /* 0x0000000b0d087225 */ /* 0x000fd000000e0408 */
.L_x_171:
[-CC-:B------:R-:W-:Y:S01]  /*5990*/  SHF.R.U64 R18, R8, R0.reuse, R9.reuse ;  /* 0x0000000008127219 */ /* 0x180fe20000001209 */
[----:B------:R-:W0:Y:S01]  /*59a0*/  LDC.64 R24, c[0x0][0x640] ;  /* 0x00019000ff187b82 */ /* 0x000e220000000a00 */
[----:B------:R-:W-:Y:S01]  /*59b0*/  SHF.R.U32.HI R0, RZ, R0, R9 ;  /* 0x00000000ff007219 */ /* 0x000fe20000011609 */
[----:B------:R-:W-:Y:S01]  /*59c0*/  ULDC UR4, c[0x0][0x150] ;  /* 0x0000540000047ab9 */ /* 0x000fe20000000800 */
[----:B------:R-:W-:Y:S02]  /*59d0*/  IADD3 R3, P0, RZ, -R18, RZ ;  /* 0x80000012ff037210 */ /* 0x000fe40007f1e0ff */
[----:B---3--:R-:W-:-:S03]  /*59e0*/  I2FP.F32.U32 R7, R12 ;  /* 0x0000000c00077245 */ /* 0x008fc60000201000 */
[----:B------:R-:W1:Y:S01]  /*59f0*/  LDC R6, c[0x0][0x618] ;  /* 0x00018600ff067b82 */ /* 0x000e620000000800 */
[----:B------:R-:W-:Y:S02]  /*5a00*/  IMAD.X R5, RZ, RZ, ~R0, P0 ;  /* 0x000000ffff057224 */ /* 0x000fe400000e0e00 */
[----:B------:R-:W-:Y:S01]  /*5a10*/  FMUL R7, R7, UR4 ;  /* 0x0000000407077c20 */ /* 0x000fe20008400000 */
[----:B------:R-:W-:Y:S01]  /*5a20*/  ULDC UR4, c[0x0][0x154] ;  /* 0x0000550000047ab9 */ /* 0x000fe20000000800 */
[-C--:B------:R-:W-:Y:S02]  /*5a30*/  IMAD R0, R5, R14.reuse, RZ ;  /* 0x0000000e05007224 */ /* 0x080fe400078e02ff */
[C---:B------:R-:W-:Y:S01]  /*5a40*/  IMAD.WIDE.U32 R4, R3.reuse, R14, R16 ;  /* 0x0000000e03047225 */ /* 0x040fe200078e0010 */
[----:B------:R-:W2:Y:S01]  /*5a50*/  LDC R8, c[0x0][0x608] ;  /* 0x00018200ff087b82 */ /* 0x000ea20000000800 */
[----:B------:R-:W3:Y:S02]  /*5a60*/  F2I.U32.TRUNC.NTZ R7, R7 ;  /* 0x0000000700077305 */ /* 0x000ee4000020f000 */
[----:B------:R-:W-:Y:S01]  /*5a70*/  IMAD R3, R3, R15, R0 ;  /* 0x0000000f03037224 */ /* 0x000fe200078e0200 */
[----:B------:R-:W-:-:S03]  /*5a80*/  I2FP.F32.U32 R0, R19 ;  /* 0x0000001300007245 */ /* 0x000fc60000201000 */
[----:B------:R-:W-:Y:S01]  /*5a90*/  IMAD.IADD R3, R5, 0x1, R3 ;  /* 0x0000000105037824 */ /* 0x000fe200078e0203 */
[----:B------:R-:W4:Y:S01]  /*5aa0*/  LDC R22, c[0x0][0x658] ;  /* 0x00019600ff167b82 */ /* 0x000f220000000800 */
[----:B0-----:R-:W-:-:S04]  /*5ab0*/  ISETP.NE.U32.AND P0, PT, R24, RZ, PT ;  /* 0x000000ff1800720c */ /* 0x001fc80003f05070 */
[----:B------:R-:W-:-:S03]  /*5ac0*/  ISETP.NE.AND.EX P0, PT, R25, RZ, PT, P0 ;  /* 0x000000ff1900720c */ /* 0x000fc60003f05300 */
[----:B------:R-:W0:Y:S01]  /*5ad0*/  LDC R9, c[0x0][0x144] ;  /* 0x00005100ff097b82 */ /* 0x000e220000000800 */
[-C--:B-1----:R-:W-:Y:S01]  /*5ae0*/  SHF.R.U64 R10, R4, R6.reuse, R3 ;  /* 0x00000006040a7219 */ /* 0x082fe20000001203 */
[----:B---3--:R-:W-:Y:S01]  /*5af0*/  IMAD.MOV R7, RZ, RZ, -R7 ;  /* 0x000000ffff077224 */ /* 0x008fe200078e0a07 */
[----:B------:R-:W-:Y:S01]  /*5b00*/  SHF.R.U32.HI R3, RZ, R6, R3 ;  /* 0x00000006ff037219 */ /* 0x000fe20000011603 */
[----:B------:R-:W-:-:S04]  /*5b10*/  FMUL R6, R0, UR4 ;  /* 0x0000000400067c20 */ /* 0x000fc80008400000 */
[----:B------:R-:W1:Y:S01]  /*5b20*/  LDC R20, c[0x0][0x148] ;  /* 0x00005200ff147b82 */ /* 0x000e620000000800 */
[----:B------:R3:W0:Y:S01]  /*5b30*/  F2I.U32.TRUNC.NTZ R14, R6 ;  /* 0x00000006000e7305 */ /* 0x000622000020f000 */
[-CC-:B--2---:R-:W-:Y:S02]  /*5b40*/  SHF.R.U64 R0, R10, R8.reuse, R3.reuse ;  /* 0x000000080a007219 */ /* 0x184fe40000001203 */
[----:B------:R-:W-:-:S04]  /*5b50*/  SHF.R.U32.HI R3, RZ, R8, R3 ;  /* 0x00000008ff037219 */ /* 0x000fc80000011603 */
[----:B------:R-:W2:Y:S01]  /*5b60*/  LDC R15, c[0x0][0x600] ;  /* 0x00018000ff0f7b82 */ /* 0x000ea20000000800 */
[-CC-:B----4-:R-:W-:Y:S02]  /*5b70*/  SHF.R.U64 R13, R0, R22.reuse, R3.reuse ;  /* 0x00000016000d7219 */ /* 0x190fe40000001203 */
[----:B------:R-:W-:-:S03]  /*5b80*/  SHF.R.U32.HI R5, RZ, R22, R3 ;  /* 0x00000016ff057219 */ /* 0x000fc60000011603 */
[----:B------:R-:W-:Y:S02]  /*5b90*/  IMAD.MOV.U32 R4, RZ, RZ, R13 ;  /* 0x000000ffff047224 */ /* 0x000fe400078e000d */
[----:B------:R-:W4:Y:S01]  /*5ba0*/  LDC R26, c[0x0][0x648] ;  /* 0x00019200ff1a7b82 */ /* 0x000f220000000800 */
[----:B0-----:R-:W-:-:S07]  /*5bb0*/  IMAD R21, R9, R7, R12 ;  /* 0x0000000709157224 */ /* 0x001fce00078e020c */
[----:B------:R-:W0:Y:S08]  /*5bc0*/  LDC R27, c[0x0][0x638] ;  /* 0x00018e00ff1b7b82 */ /* 0x000e300000000800 */
[----:B------:R-:W0:Y:S01]  /*5bd0*/  LDC R28, c[0x0][0x610] ;  /* 0x00018400ff1c7b82 */ /* 0x000e220000000800 */
[----:B-123--:R-:W-:Y:S05]  /*5be0*/  @!P0 BRA `(.L_x_172) ;  /* 0x0000000000288947 */ /* 0x00efea0003800000 */
[----:B------:R-:W1:Y:S02]  /*5bf0*/  LDC R4, c[0x0][0x64c] ;  /* 0x00019300ff047b82 */ /* 0x000e640000000800 */
[----:B-1----:R-:W-:-:S05]  /*5c00*/  IADD3 R3, P0, R13, R4, RZ ;  /* 0x000000040d037210 */ /* 0x002fca0007f1e0ff */
        /* <DEDUP_REMOVED lines=8> */
.L_x_172:
[----:B------:R-:W-:Y:S01]  /*5c90*/  ISETP.NE.AND P0, PT, R2, 0x1, PT ;  /* 0x000000010200780c */ /* 0x000fe20003f05270 */
[----:B------:R-:W-:Y:S01]  /*5ca0*/  IMAD.MOV R14, RZ, RZ, -R14 ;  /* 0x000000ffff0e7224 */ /* 0x000fe200078e0a0e */
[----:B----4-:R-:W-:Y:S01]  /*5cb0*/  SHF.R.U64 R3, R4, R26, R5 ;  /* 0x0000001a04037219 */ /* 0x010fe20000001205 */
[----:B------:R-:W-:Y:S01]  /*5cc0*/  VIADD R5, R15, 0xffffffff ;  /* 0xffffffff0f057836 */ /* 0x000fe20000000000 */
[----:B------:R-:W-:-:S03]  /*5cd0*/  LOP3.LUT R0, R0, R97, RZ, 0xc0, !PT ;  /* 0x0000006100007212 */ /* 0x000fc600078ec0ff */
[----:B------:R-:W-:Y:S02]  /*5ce0*/  IMAD.MOV R4, RZ, RZ, -R3 ;  /* 0x000000ffff047224 */ /* 0x000fe400078e0a03 */
[----:B------:R-:W-:Y:S01]  /*5cf0*/  IMAD R22, R91, R3, R0 ;  /* 0x000000035b167224 */ /* 0x000fe200078e0200 */
[----:B------:R-:W-:Y:S01]  /*5d00*/  LOP3.LUT R3, R10, R5, RZ, 0xc0, !PT ;  /* 0x000000050a037212 */ /* 0x000fe200078ec0ff */
[----:B0-----:R-:W-:Y:S02]  /*5d10*/  IMAD R0, R4, R27, R13 ;  /* 0x0000001b04007224 */ /* 0x001fe400078e020d */
[----:B------:R-:W-:Y:S02]  /*5d20*/  @P0 IMAD R21, R20, R14, R19 ;  /* 0x0000000e14150224 */ /* 0x000fe400078e0213 */
[----:B------:R-:W-:Y:S02]  /*5d30*/  IMAD R3, R0, R15, R3 ;  /* 0x0000000f00037224 */ /* 0x000fe400078e0203 */
[----:B------:R-:W-:-:S02]  /*5d40*/  IMAD R22, R22, R28, R21 ;  /* 0x0000001c16167224 */ /* 0x000fc400078e0215 */
[----:B------:R-:W-:-:S03]  /*5d50*/  IMAD.MOV.U32 R4, RZ, RZ, 0x1 ;  /* 0x00000001ff047424 */ /* 0x000fc600078e00ff */
[----:B------:R-:W-:Y:S02]  /*5d60*/  SEL R19, R3, R22, !P0 ;  /* 0x0000001603137207 */ /* 0x000fe40004000000 */
[----:B------:R-:W-:Y:S02]  /*5d70*/  PRMT R0, R4, 0x7610, R0 ;  /* 0x0000761004007816 */ /* 0x000fe40000000000 */
[----:B------:R-:W-:-:S07]  /*5d80*/  SEL R22, R22, R3, !P0 ;  /* 0x0000000316167207 */ /* 0x000fce0004000000 */
.L_x_170:
[----:B------:R-:W-:Y:S02]  /*5d90*/  LOP3.LUT P0, RZ, R0, 0xff, RZ, 0xc0, !PT ;  /* 0x000000ff00ff7812 */ /* 0x000fe4000780c0ff */
[----:B------:R-:W-:-:S11]  /*5da0*/  LOP3.LUT R102, R102, 0x1, RZ, 0x3c, !PT ;  /* 0x0000000166667812 */ /* 0x000fd600078e3cff */
[----:B------:R-:W-:Y:S05]  /*5db0*/  @P0 BRA `(.L_x_173) ;  /* 0xffffffbc00740947 */ /* 0x000fea000383ffff */
[----:B------:R-:W-:Y:S05]  /*5dc0*/  EXIT ;  /* 0x000000000000794d */ /* 0x000fea0003800000 */
.L_x_18:
[----:B------:R-:W-:-:S08]  /*5dd0*/  ISETP.NE.AND P0, PT, R14, RZ, PT ;  /* 0x000000ff0e00720c */ /* 0x000fd00003f05270 */
[----:B0-----:R-:W0:-:S00]  /*5de0*/  USETMAXREG.DEALLOC.CTAPOOL 0x28 ;  /* 0x00000028000079c8 */ /* 0x001e0000080e0500 */
[----:B------:R-:W-:Y:S05]  /*5df0*/  @P0 EXIT ;  /* 0x000000000000094d */ /* 0x000fea0003800000 */
[----:B0-----:R-:W-:Y:S01]  /*5e00*/  LOP3.LUT P0, RZ, R8, 0xff, RZ, 0xc0, !PT ;  /* 0x000000ff08ff7812 */ /* 0x001fe2000780c0ff */
[----:B------:R-:W-:Y:S02]  /*5e10*/  IMAD.MOV.U32 R3, RZ, RZ, 0x1 ;  /* 0x00000001ff037424 */ /* 0x000fe400078e00ff */
[----:B------:R-:W-:-:S10]  /*5e20*/  IMAD.MOV.U32 R8, RZ, RZ, RZ ;  /* 0x000000ffff087224 */ /* 0x000fd400078e00ff */
[----:B------:R-:W-:Y:S05]  /*5e30*/  @!P0 BRA `(.L_x_174) ;  /* 0x0000000c00348947 */ /* 0x000fea0003800000 */
[----:B------:R-:W0:Y:S01]  /*5e40*/  S2UR UR8, SR_CgaCtaId ;  /* 0x00000000000879c3 */ /* 0x000e220000008800 */
[----:B------:R-:W-:Y:S01]  /*5e50*/  LOP3.LUT P0, RZ, R5, 0x1f, RZ, 0xc0, !PT ;  /* 0x0000001f05ff7812 */ /* 0x000fe2000780c0ff */
[----:B------:R-:W-:Y:S01]  /*5e60*/  ULDC UR5, c[0x0][0x658] ;  /* 0x0001960000057ab9 */ /* 0x000fe20000000800 */
[----:B------:R-:W-:Y:S01]  /*5e70*/  UMOV UR6, 0xffffffff ;  /* 0xffffffff00067882 */ /* 0x000fe20000000000 */
[----:B------:R-:W-:Y:S01]  /*5e80*/  BSSY B0, `(.L_x_174) ;  /* 0x00000c8000007945 */ /* 0x000fe20003800000 */
[----:B------:R-:W-:Y:S01]  /*5e90*/  USHF.L.U32 UR6, UR6, UR5, URZ ;  /* 0x0000000506067299 */ /* 0x000fe2000800063f */
[C---:B------:R-:W-:Y:S01]  /*5ea0*/  ISETP.NE.AND P2, PT, R4.reuse, RZ, PT ;  /* 0x000000ff0400720c */ /* 0x040fe20003f45270 */
[----:B------:R-:W-:Y:S01]  /*5eb0*/  IMAD.MOV.U32 R10, RZ, RZ, 0x1 ;  /* 0x00000001ff0a7424 */ /* 0x000fe200078e00ff */
[----:B------:R-:W-:Y:S01]  /*5ec0*/  ISETP.NE.OR P0, PT, R4, RZ, !P0 ;  /* 0x000000ff0400720c */ /* 0x000fe20004705670 */
[----:B------:R-:W-:Y:S01]  /*5ed0*/  IMAD.MOV.U32 R3, RZ, RZ, 0x1 ;  /* 0x00000001ff037424 */ /* 0x000fe200078e00ff */
[----:B------:R-:W-:Y:S01]  /*5ee0*/  LOP3.LUT R9, R23, 0x2, RZ, 0xfc, !PT ;  /* 0x0000000217097812 */ /* 0x000fe200078efcff */
[----:B------:R-:W-:Y:S01]  /*5ef0*/  IMAD.MOV.U32 R8, RZ, RZ, RZ ;  /* 0x000000ffff087224 */ /* 0x000fe200078e00ff */
[----:B------:R-:W-:Y:S01]  /*5f00*/  ULDC UR4, c[0x0][0x600] ;  /* 0x0001800000047ab9 */ /* 0x000fe20000000800 */
[----:B------:R-:W-:Y:S01]  /*5f10*/  UMOV UR7, 0x1 ;  /* 0x0000000100077882 */ /* 0x000fe20000000000 */
[----:B------:R-:W-:-:S02]  /*5f20*/  UIADD3 UR22, UR40, 0x1, URZ ;  /* 0x0000000128167890 */ /* 0x000fc4000fffe03f */
[----:B------:R-:W-:Y:S02]  /*5f30*/  UIADD3 UR14, UR4, -0x1, URZ ;  /* 0xffffffff040e7890 */ /* 0x000fe4000fffe03f */
[----:B------:R-:W-:Y:S02]  /*5f40*/  USHF.L.U32 UR16, UR7, UR5, URZ ;  /* 0x0000000507107299 */ /* 0x000fe4000800063f */
[----:B------:R-:W-:Y:S01]  /*5f50*/  ULOP3.LUT UR15, URZ, UR6, URZ, 0x33, !UPT ;  /* 0x000000063f0f7292 */ /* 0x000fe2000f8e333f */
[----:B------:R-:W-:Y:S01]  /*5f60*/  ULDC.64 UR20, c[0x0][0x198] ;  /* 0x0000660000147ab9 */ /* 0x000fe20000000a00 */
[----:B0-----:R-:W-:-:S05]  /*5f70*/  IMAD.U32 R11, RZ, RZ, UR8 ;  /* 0x00000008ff0b7e24 */ /* 0x001fca000f8e00ff */
[----:B------:R-:W-:-:S07]  /*5f80*/  LEA R12, R11, 0x380, 0xa ;  /* 0x000003800b0c7811 */ /* 0x000fce00078e50ff */
.L_x_186:
[----:B------:R-:W-:-:S03]  /*5f90*/  UMOV UR4, 0xffffffff ;  /* 0xffffffff00047882 */ /* 0x000fc60000000000 */
[----:B------:R-:W-:Y:S05]  /*5fa0*/  BRA.DIV UR4, `(.L_x_175) ;  /* 0x0000002204987947 */ /* 0x000fea000b800000 */
[----:B------:R-:W-:-:S13]  /*5fb0*/  ELECT P6, URZ, PT ;  /* 0x00000000003f782f */ /* 0x000fda00038c0000 */
.L_x_232:
[----:B------:R-:W0:Y:S01]  /*5fc0*/  LDC R4, c[0x0][0x28c] ;  /* 0x0000a300ff047b82 */ /* 0x000e220000000800 */
[----:B------:R-:W-:Y:S01]  /*5fd0*/  BSSY B1, `(.L_x_176) ;  /* 0x000003b000017945 */ /* 0x000fe20003800000 */
[----:B0-----:R-:W-:-:S13]  /*5fe0*/  ISETP.LT.OR P6, PT, R4, 0x1, !P6 ;  /* 0x000000010400780c */ /* 0x001fda00077c1670 */
[----:B------:R-:W-:Y:S05]  /*5ff0*/  @P6 BRA `(.L_x_177) ;  /* 0x0000000000e06947 */ /* 0x000fea0003800000 */
[----:B------:R-:W-:Y:S02]  /*6000*/  IMAD R11, R22, 0x2, R11 ;  /* 0x00000002160b7824 */ /* 0x000fe400078e020b */
[----:B------:R-:W-:Y:S02]  /*6010*/  IMAD.SHL.U32 R19, R19, 0x80, RZ ;  /* 0x0000008013137824 */ /* 0x000fe400078e00ff */
[----:B------:R-:W-:Y:S02]  /*6020*/  IMAD.MOV.U32 R20, RZ, RZ, RZ ;  /* 0x000000ffff147224 */ /* 0x000fe400078e00ff */
[----:B------:R-:W-:Y:S02]  /*6030*/  IMAD.U32 R21, RZ, RZ, UR22 ;  /* 0x00000016ff157e24 */ /* 0x000fe4000f8e00ff */
[----:B------:R-:W-:Y:S02]  /*6040*/  IMAD.MOV.U32 R4, RZ, RZ, R3 ;  /* 0x000000ffff047224 */ /* 0x000fe400078e0003 */
[----:B------:R-:W-:-:S02]  /*6050*/  IMAD.MOV.U32 R5, RZ, RZ, R8 ;  /* 0x000000ffff057224 */ /* 0x000fc400078e0008 */
[----:B------:R-:W-:-:S07]  /*6060*/  IMAD.SHL.U32 R13, R11, 0x20, RZ ;  /* 0x000000200b0d7824 */ /* 0x000fce00078e00ff */
.L_x_181:
[----:B------:R-:W0:Y:S01]  /*6070*/  S2UR UR4, SR_CgaCtaId ;  /* 0x00000000000479c3 */ /* 0x000e220000008800 */
[----:B------:R-:W-:-:S07]  /*6080*/  MOV R6, 0x400 ;  /* 0x0000040000067802 */ /* 0x000fce0000000f00 */
[----:B------:R-:W1:Y:S01]  /*6090*/  @!P2 LDC R7, c[0x0][0x500] ;  /* 0x00014000ff07ab82 */ /* 0x000e620000000800 */
[----:B0-----:R-:W-:-:S05]  /*60a0*/  IMAD.U32 R11, RZ, RZ, UR4 ;  /* 0x00000004ff0b7e24 */ /* 0x001fca000f8e00ff */
[----:B------:R-:W-:Y:S02]  /*60b0*/  LEA R14, R11, R6, 0x18 ;  /* 0x000000060b0e7211 */ /* 0x000fe400078ec0ff */
[----:B------:R-:W-:-:S03]  /*60c0*/  SHF.L.U32 R6, R4, 0x1f, RZ ;  /* 0x0000001f04067819 */ /* 0x000fc600000006ff */
[----:B------:R-:W-:-:S04]  /*60d0*/  IMAD R15, R5, 0x8, R14 ;  /* 0x00000008050f7824 */ /* 0x000fc800078e020e */
[----:B------:R-:W0:Y:S02]  /*60e0*/  SYNCS.PHASECHK.TRANS64.TRYWAIT P1, [R15+URZ+0x128], R6 ;  /* 0x000128060f0075a7 */ /* 0x000e24000802017f */
[----:B01----:R-:W-:Y:S05]  /*60f0*/  @!P1 BRA `(.L_x_178) ;  /* 0x0000002000649947 */ /* 0x003fea0003800000 */
.L_x_233:
[----:B0-----:R-:W-:Y:S01]  /*6100*/  PRMT R6, R9, 0x9910, RZ ;  /* 0x0000991009067816 */ /* 0x001fe200000000ff */
[----:B------:R0:W-:Y:S03]  /*6110*/  @!P2 SYNCS.ARRIVE.TRANS64 RZ, [R15+URZ], R7 ;  /* 0x000000070fffa9a7 */ /* 0x0001e6000800003f */
[----:B------:R-:W-:-:S13]  /*6120*/  ISETP.NE.AND P1, PT, R6, 0x2, PT ;  /* 0x000000020600780c */ /* 0x000fda0003f25270 */
[----:B0-----:R-:W-:Y:S05]  /*6130*/  @P1 BRA `(.L_x_179) ;  /* 0x0000000000041947 */ /* 0x001fea0003800000 */
[----:B------:R-:W-:Y:S01]  /*6140*/  BPT.TRAP 0x1 ;  /* 0x000000040000795c */ /* 0x000fe20000300000 */
.L_x_179:
[----:B------:R-:W-:Y:S05]  /*6150*/  @P0 BRA `(.L_x_180) ;  /* 0x0000000000040947 */ /* 0x000fea0003800000 */
[----:B------:R-:W-:Y:S01]  /*6160*/  BPT.TRAP 0x1 ;  /* 0x000000040000795c */ /* 0x000fe20000300000 */
.L_x_180:
[C---:B------:R-:W-:Y:S01]  /*6170*/  IMAD R6, R5.reuse, 0x800, R12 ;  /* 0x0000080005067824 */ /* 0x040fe200078e020c */
[----:B------:R-:W-:Y:S01]  /*6180*/  R2UR UR8, R14 ;  /* 0x000000000e0872ca */ /* 0x000fe200000e0000 */
[----:B------:R-:W-:Y:S01]  /*6190*/  IMAD R14, R5, 0x1000, R14 ;  /* 0x00001000050e7824 */ /* 0x000fe200078e020e */
[----:B------:R-:W-:Y:S01]  /*61a0*/  R2UR UR17, R13 ;  /* 0x000000000d1172ca */ /* 0x000fe200000e0000 */
[----:B------:R-:W-:Y:S01]  /*61b0*/  VIADD R21, R21, 0xffffffff ;  /* 0xffffffff15157836 */ /* 0x000fe20000000000 */
[----:B------:R-:W-:Y:S01]  /*61c0*/  R2UR UR5, R6 ;  /* 0x00000000060572ca */ /* 0x000fe200000e0000 */
[----:B------:R-:W-:Y:S01]  /*61d0*/  UIADD3 UR4, UP0, UR20, 0xf0, URZ ;  /* 0x000000f014047890 */ /* 0x000fe2000ff1e03f */
[----:B------:R-:W-:Y:S01]  /*61e0*/  R2UR UR11, R14 ;  /* 0x000000000e0b72ca */ /* 0x000fe200000e0000 */
[----:B------:R-:W-:Y:S01]  /*61f0*/  UIADD3 UR24, UP1, UR20, 0x1f0, URZ ;  /* 0x000001f014187890 */ /* 0x000fe2000ff3e03f */
[----:B------:R-:W-:Y:S01]  /*6200*/  R2UR UR9, R15 ;  /* 0x000000000f0972ca */ /* 0x000fe200000e0000 */
[----:B------:R-:W-:Y:S01]  /*6210*/  VIADD R5, R5, 0x1 ;  /* 0x0000000105057836 */ /* 0x000fe20000000000 */
[----:B------:R-:W-:Y:S01]  /*6220*/  R2UR UR10, R20 ;  /* 0x00000000140a72ca */ /* 0x000fe200000e0000 */
[----:B------:R-:W-:Y:S01]  /*6230*/  UIADD3.X UR25, URZ, UR21, URZ, UP1, !UPT ;  /* 0x000000153f197290 */ /* 0x000fe20008ffe43f */
[----:B------:R-:W-:Y:S01]  /*6240*/  R2UR UR12, R18 ;  /* 0x00000000120c72ca */ /* 0x000fe200000e0000 */
[----:B------:R-:W-:Y:S01]  /*6250*/  UMOV UR19, 0x30000 ;  /* 0x0003000000137882 */ /* 0x000fe20000000000 */
[----:B------:R-:W-:Y:S01]  /*6260*/  R2UR UR18, R19 ;  /* 0x00000000131272ca */ /* 0x000fe200000e0000 */
[----:B------:R-:W-:Y:S01]  /*6270*/  UMOV UR6, 0x0 ;  /* 0x0000000000067882 */ /* 0x000fe20000000000 */
[----:B------:R-:W-:Y:S01]  /*6280*/  ISETP.GT.AND P3, PT, R21, 0x1, PT ;  /* 0x000000011500780c */ /* 0x000fe20003f64270 */
[----:B------:R-:W-:Y:S01]  /*6290*/  UIADD3 UR8, UR8, UR5, URZ ;  /* 0x0000000508087290 */ /* 0x000fe2000fffe03f */
[C---:B------:R-:W-:Y:S01]  /*62a0*/  ISETP.NE.AND P1, PT, R5.reuse, 0x25, PT ;  /* 0x000000250500780c */ /* 0x040fe20003f25270 */
[----:B------:R-:W-:Y:S01]  /*62b0*/  UIADD3.X UR5, URZ, UR21, URZ, UP0, !UPT ;  /* 0x000000153f057290 */ /* 0x000fe200087fe43f */
[----:B------:R-:W-:Y:S01]  /*62c0*/  VIADD R20, R20, 0x20 ;  /* 0x0000002014147836 */ /* 0x000fe20000000000 */
[----:B------:R-:W-:Y:S01]  /*62d0*/  UIADD3 UR13, UR11, 0x12b80, URZ ;  /* 0x00012b800b0d7890 */ /* 0x000fe2000fffe03f */
[----:B------:R-:W-:Y:S01]  /*62e0*/  SEL R7, RZ, 0x1, P1 ;  /* 0x00000001ff077807 */ /* 0x000fe20000800000 */
[----:B------:R-:W-:Y:S01]  /*62f0*/  UMOV UR7, 0x10000000 ;  /* 0x1000000000077882 */ /* 0x000fe20000000000 */
[----:B------:R-:W-:Y:S01]  /*6300*/  UMOV UR11, UR17 ;  /* 0x00000011000b7c82 */ /* 0x000fe20008000000 */
[----:B------:R-:W-:-:S02]  /*6310*/  SEL R5, R5, RZ, P1 ;  /* 0x000000ff05057207 */ /* 0x000fc40000800000 */
[----:B------:R-:W-:Y:S01]  /*6320*/  LOP3.LUT R4, R4, R7, RZ, 0x3c, !PT ;  /* 0x0000000704047212 */ /* 0x000fe200078e3cff */
[----:B------:R0:W-:Y:S02]  /*6330*/  UTMALDG.3D.MULTICAST [UR8], [UR4], UR19, desc[UR6] ;  /* 0x00000608040073b4 */ /* 0x0001e40008011813 */
[----:B0-----:R-:W-:Y:S01]  /*6340*/  UMOV UR8, UR13 ;  /* 0x0000000d00087c82 */ /* 0x001fe20008000000 */
[----:B------:R-:W-:Y:S02]  /*6350*/  UMOV UR11, UR18 ;  /* 0x00000012000b7c82 */ /* 0x000fe40008000000 */
[----:B------:R0:W-:Y:S02]  /*6360*/  UTMALDG.3D [UR8], [UR24], desc[UR6] ;  /* 0x00000608180075b4 */ /* 0x0001e40008011000 */
[----:B0-----:R-:W-:Y:S05]  /*6370*/  @P3 BRA `(.L_x_181) ;  /* 0xfffffffc003c3947 */ /* 0x001fea000383ffff */
.L_x_177:
[----:B------:R-:W-:Y:S05]  /*6380*/  BSYNC B1 ;  /* 0x0000000000017941 */ /* 0x000fea0003800000 */
.L_x_176:
[----:B------:R-:W3:Y:S01]  /*6390*/  LDL.64 R14, [R1] ;  /* 0x00000000010e7983 */ /* 0x000ee20000100a00 */
[----:B------:R-:W-:Y:S01]  /*63a0*/  LOP3.LUT P4, RZ, R10, 0xff, RZ, 0xc0, !PT ;  /* 0x000000ff0aff7812 */ /* 0x000fe2000788c0ff */
[----:B------:R-:W-:Y:S01]  /*63b0*/  VIADD R13, R8, UR40 ;  /* 0x00000028080d7c36 */ /* 0x000fe20008000000 */
[----:B------:R-:W-:Y:S01]  /*63c0*/  ULDC.64 UR4, c[0x0][0x650] ;  /* 0x0001940000047ab9 */ /* 0x000fe20000000a00 */
[----:B------:R-:W-:Y:S01]  /*63d0*/  IMAD.U32 R7, RZ, RZ, UR40 ;  /* 0x00000028ff077e24 */ /* 0x000fe2000f8e00ff */
[----:B------:R-:W-:Y:S01]  /*63e0*/  UISETP.GE.U32.AND UP0, UPT, UR40, 0x25, UPT ;  /* 0x000000252800788c */ /* 0x000fe2000bf06070 */
[C---:B------:R-:W-:Y:S01]  /*63f0*/  IMAD.WIDE.U32 R4, R13.reuse, -0x45306eb3, RZ ;  /* 0xbacf914d0d047825 */ /* 0x040fe200078e00ff */
[----:B------:R-:W-:Y:S01]  /*6400*/  ISETP.GT.U32.AND P1, PT, R13, 0x24, PT ;  /* 0x000000240d00780c */ /* 0x000fe20003f24070 */
[----:B------:R-:W-:Y:S01]  /*6410*/  BSSY B1, `(.L_x_182) ;  /* 0x000006c000017945 */ /* 0x000fe20003800000 */
[----:B------:R-:W-:Y:S01]  /*6420*/  PRMT R10, RZ, 0x7610, R10 ;  /* 0x00007610ff0a7816 */ /* 0x000fe2000000000a */
[----:B------:R-:W-:Y:S01]  /*6430*/  IMAD.MOV.U32 R22, RZ, RZ, -0x1 ;  /* 0xffffffffff167424 */ /* 0x000fe200078e00ff */
[----:B------:R-:W-:Y:S01]  /*6440*/  ISETP.LT.U32.AND P1, PT, R7, 0x25, P1 ;  /* 0x000000250700780c */ /* 0x000fe20000f21070 */
[----:B------:R-:W-:Y:S01]  /*6450*/  IMAD.IADD R7, R13, 0x1, -R5 ;  /* 0x000000010d077824 */ /* 0x000fe200078e0a05 */
[----:B------:R-:W-:Y:S01]  /*6460*/  PLOP3.LUT P3, PT, PT, PT, UP0, 0x80, 0x0 ;  /* 0x000000000000781c */ /* 0x000fe20003f6f008 */
[----:B------:R-:W0:Y:S01]  /*6470*/  @P4 S2R R11, SR_CgaCtaId ;  /* 0x00000000000b4919 */ /* 0x000e220000008800 */
[----:B------:R-:W-:Y:S01]  /*6480*/  SEL R4, RZ, 0x1, !P1 ;  /* 0x00000001ff047807 */ /* 0x000fe20004800000 */
[----:B------:R-:W-:Y:S01]  /*6490*/  IMAD.MOV.U32 R19, RZ, RZ, -0x1 ;  /* 0xffffffffff137424 */ /* 0x000fe200078e00ff */
[----:B------:R-:W-:Y:S01]  /*64a0*/  @P4 MOV R6, 0x400 ;  /* 0x0000040000064802 */ /* 0x000fe20000000f00 */
[----:B------:R-:W-:Y:S01]  /*64b0*/  IMAD.MOV.U32 R18, RZ, RZ, -0x1 ;  /* 0xffffffffff127424 */ /* 0x000fe200078e00ff */
[----:B------:R-:W-:-:S02]  /*64c0*/  LEA.HI R7, R7, R5, RZ, 0x1f ;  /* 0x0000000507077211 */ /* 0x000fc400078ff8ff */
[----:B------:R-:W-:Y:S02]  /*64d0*/  LOP3.LUT R3, R3, R4, RZ, 0x3c, !PT ;  /* 0x0000000403037212 */ /* 0x000fe400078e3cff */
[----:B------:R-:W-:Y:S02]  /*64e0*/  SHF.R.U32.HI R8, RZ, 0x5, R7 ;  /* 0x00000005ff087819 */ /* 0x000fe40000011607 */
[----:B------:R-:W-:Y:S02]  /*64f0*/  PRMT R4, RZ, 0x7610, R4 ;  /* 0x00007610ff047816 */ /* 0x000fe40000000004 */
[----:B------:R-:W-:Y:S01]  /*6500*/  @P3 LOP3.LUT R3, R3, 0x1, R8, 0x78, !PT ;  /* 0x0000000103033812 */ /* 0x000fe200078e7808 */
[----:B------:R-:W-:Y:S01]  /*6510*/  IMAD R8, R8, -0x25, R13 ;  /* 0xffffffdb08087824 */ /* 0x000fe200078e020d */
[----:B0-----:R-:W-:-:S04]  /*6520*/  @P4 LEA R6, R11, R6, 0x18 ;  /* 0x000000060b064211 */ /* 0x001fc800078ec0ff */
[----:B------:R0:W-:Y:S01]  /*6530*/  @P4 SYNCS.ARRIVE.TRANS64.A1T0 RZ, [R6+URZ+0x288], RZ ;  /* 0x000288ff06ff49a7 */ /* 0x0001e2000810003f */
[----:B---3--:R-:W-:-:S05]  /*6540*/  IADD3 R16, P1, R16, R14, RZ ;  /* 0x0000000e10107210 */ /* 0x008fca0007f3e0ff */
[----:B------:R-:W-:Y:S01]  /*6550*/  IMAD.X R17, R17, 0x1, R0, P1 ;  /* 0x0000000111117824 */ /* 0x000fe200008e0600 */
[----:B------:R-:W-:-:S04]  /*6560*/  ISETP.GE.U32.AND P1, PT, R16, UR4, PT ;  /* 0x0000000410007c0c */ /* 0x000fc8000bf26070 */
[----:B------:R-:W-:-:S13]  /*6570*/  ISETP.GE.U32.AND.EX P1, PT, R17, UR5, PT, P1 ;  /* 0x0000000511007c0c */ /* 0x000fda000bf26110 */
[----:B0-----:R-:W-:Y:S05]  /*6580*/  @P1 BRA `(.L_x_183) ;  /* 0x0000000400501947 */ /* 0x001fea0003800000 */
[----:B------:R-:W0:Y:S01]  /*6590*/  S2R R13, SR_CTAID.X ;  /* 0x00000000000d7919 */ /* 0x000e220000002500 */
[----:B------:R-:W-:Y:S01]  /*65a0*/  ULDC.64 UR4, c[0x0][0x628] ;  /* 0x00018a0000047ab9 */ /* 0x000fe20000000a00 */
[----:B------:R-:W-:Y:S01]  /*65b0*/  ULDC UR7, c[0x0][0x630] ;  /* 0x00018c0000077ab9 */ /* 0x000fe20000000800 */
[----:B------:R-:W-:Y:S01]  /*65c0*/  ISETP.NE.U32.AND P1, PT, RZ, UR4, PT ;  /* 0x00000004ff007c0c */ /* 0x000fe2000bf25070 */
[----:B------:R-:W1:Y:S01]  /*65d0*/  S2R R14, SR_CTAID.Y ;  /* 0x00000000000e7919 */ /* 0x000e620000002600 */
[----:B------:R-:W-:Y:S01]  /*65e0*/  ULDC UR8, c[0x0][0x150] ;  /* 0x0000540000087ab9 */ /* 0x000fe20000000800 */
[----:B------:R-:W-:Y:S01]  /*65f0*/  IMAD.MOV.U32 R4, RZ, RZ, R16 ;  /* 0x000000ffff047224 */ /* 0x000fe200078e0010 */
[----:B------:R-:W-:Y:S01]  /*6600*/  ISETP.NE.AND.EX P1, PT, RZ, UR5, PT, P1 ;  /* 0x00000005ff007c0c */ /* 0x000fe2000bf25310 */
[----:B------:R-:W-:Y:S01]  /*6610*/  IMAD.MOV.U32 R5, RZ, RZ, R17 ;  /* 0x000000ffff057224 */ /* 0x000fe200078e0011 */
[----:B0-----:R-:W-:-:S11]  /*6620*/  I2FP.F32.U32 R19, R13 ;  /* 0x0000000d00137245 */ /* 0x001fd60000201000 */
[----:B------:R-:W-:Y:S05]  /*6630*/  @!P1 BRA `(.L_x_184) ;  /* 0x0000000000289947 */ /* 0x000fea0003800000 */
[----:B------:R-:W-:Y:S02]  /*6640*/  ULDC UR6, c[0x0][0x634] ;  /* 0x00018d0000067ab9 */ /* 0x000fe40000000800 */
[----:B------:R-:W-:-:S05]  /*6650*/  IADD3 R5, P1, R16, UR6, RZ ;  /* 0x0000000610057c10 */ /* 0x000fca000ff3e0ff */
[----:B------:R-:W-:-:S04]  /*6660*/  IMAD.X R15, RZ, RZ, R17, P1 ;  /* 0x000000ffff0f7224 */ /* 0x000fc800008e0611 */
[----:B------:R-:W-:-:S04]  /*6670*/  IMAD.WIDE.U32 R6, R15, UR4, RZ ;  /* 0x000000040f067c25 */ /* 0x000fc8000f8e00ff */
[----:B------:R-:W-:-:S04]  /*6680*/  IMAD.WIDE.U32 R6, P1, R5, UR5, R6 ;  /* 0x0000000505067c25 */ /* 0x000fc8000f820006 */
[----:B------:R-:W-:-:S04]  /*6690*/  IMAD.WIDE.U32 R4, R5, UR4, RZ ;  /* 0x0000000405047c25 */ /* 0x000fc8000f8e00ff */
[----:B------:R-:W-:Y:S01]  /*66a0*/  IMAD.MOV.U32 R4, RZ, RZ, R7 ;  /* 0x000000ffff047224 */ /* 0x000fe200078e0007 */
[----:B------:R-:W-:Y:S01]  /*66b0*/  IADD3 RZ, P3, R5, R6, RZ ;  /* 0x0000000605ff7210 */ /* 0x000fe20007f7e0ff */
[----:B------:R-:W-:-:S04]  /*66c0*/  IMAD.X R5, RZ, RZ, RZ, P1 ;  /* 0x000000ffff057224 */ /* 0x000fc800008e06ff */
[----:B------:R-:W-:-:S08]  /*66d0*/  IMAD.WIDE.U32.X R4, R15, UR5, R4, P3 ;  /* 0x000000050f047c25 */ /* 0x000fd000098e0404 */
.L_x_184:
[--C-:B------:R-:W-:Y:S01]  /*66e0*/  SHF.R.U64 R18, R4, UR7, R5.reuse ;  /* 0x0000000704127c19 */ /* 0x100fe20008001205 */
[----:B------:R-:W-:Y:S01]  /*66f0*/  FMUL R19, R19, UR8 ;  /* 0x0000000813137c20 */ /* 0x000fe20008400000 */
[----:B------:R-:W-:Y:S01]  /*6700*/  SHF.R.U32.HI R4, RZ, UR7, R5 ;  /* 0x00000007ff047c19 */ /* 0x000fe20008011605 */
[----:B------:R-:W0:Y:S01]  /*6710*/  LDC R6, c[0x0][0x144] ;  /* 0x00005100ff067b82 */ /* 0x000e220000000800 */
[----:B------:R-:W-:Y:S01]  /*6720*/  IADD3 R5, P1, RZ, -R18, RZ ;  /* 0x80000012ff057210 */ /* 0x000fe20007f3e0ff */
[----:B------:R-:W-:Y:S01]  /*6730*/  ULDC UR6, c[0x0][0x154] ;  /* 0x0000550000067ab9 */ /* 0x000fe20000000800 */
[----:B-1----:R-:W-:Y:S01]  /*6740*/  I2FP.F32.U32 R7, R14 ;  /* 0x0000000e00077245 */ /* 0x002fe20000201000 */
[----:B------:R-:W1:Y:S01]  /*6750*/  F2I.U32.TRUNC.NTZ R19, R19 ;  /* 0x0000001300137305 */ /* 0x000e62000020f000 */
[----:B------:R-:W-:Y:S01]  /*6760*/  ULDC.64 UR4, c[0x0][0x620] ;  /* 0x0001880000047ab9 */ /* 0x000fe20000000a00 */
[----:B------:R-:W-:Y:S01]  /*6770*/  IMAD.X R4, RZ, RZ, ~R4, P1 ;  /* 0x000000ffff047224 */ /* 0x000fe200008e0e04 */
[----:B------:R-:W-:Y:S01]  /*6780*/  ISETP.NE.AND P4, PT, R2, 0x1, PT ;  /* 0x000000010200780c */ /* 0x000fe20003f85270 */
[----:B------:R-:W-:Y:S01]  /*6790*/  FMUL R20, R7, UR6 ;  /* 0x0000000607147c20 */ /* 0x000fe20008400000 */
[----:B------:R-:W3:Y:S01]  /*67a0*/  LDC R21, c[0x0][0x148] ;  /* 0x00005200ff157b82 */ /* 0x000ee20000000800 */
[----:B------:R-:W-:Y:S01]  /*67b0*/  IMAD R4, R4, UR4, RZ ;  /* 0x0000000404047c24 */ /* 0x000fe2000f8e02ff */
[----:B------:R-:W-:-:S02]  /*67c0*/  ULDC.64 UR6, c[0x0][0x640] ;  /* 0x0001900000067ab9 */ /* 0x000fc40000000a00 */
[----:B------:R-:W-:Y:S01]  /*67d0*/  ISETP.NE.U32.AND P1, PT, RZ, UR6, PT ;  /* 0x00000006ff007c0c */ /* 0x000fe2000bf25070 */
[----:B------:R-:W4:Y:S01]  /*67e0*/  F2I.U32.TRUNC.NTZ R20, R20 ;  /* 0x0000001400147305 */ /* 0x000f22000020f000 */
[C---:B------:R-:W-:Y:S02]  /*67f0*/  IMAD R7, R5.reuse, UR5, R4 ;  /* 0x0000000505077c24 */ /* 0x040fe4000f8e0204 */
[----:B------:R-:W-:Y:S01]  /*6800*/  IMAD.WIDE.U32 R4, R5, UR4, R16 ;  /* 0x0000000405047c25 */ /* 0x000fe2000f8e0010 */
[----:B------:R-:W-:Y:S01]  /*6810*/  ULDC UR4, c[0x0][0x618] ;  /* 0x0001860000047ab9 */ /* 0x000fe20000000800 */
[----:B------:R-:W-:Y:S02]  /*6820*/  ISETP.NE.AND.EX P1, PT, RZ, UR7, PT, P1 ;  /* 0x00000007ff007c0c */ /* 0x000fe4000bf25310 */
[----:B------:R-:W-:Y:S02]  /*6830*/  IMAD.IADD R5, R5, 0x1, R7 ;  /* 0x0000000105057824 */ /* 0x000fe400078e0207 */
[----:B-1----:R-:W-:-:S03]  /*6840*/  IMAD.MOV R19, RZ, RZ, -R19 ;  /* 0x000000ffff137224 */ /* 0x002fc600078e0a13 */
[----:B------:R-:W-:Y:S01]  /*6850*/  SHF.R.U64 R15, R4, UR4, R5 ;  /* 0x00000004040f7c19 */ /* 0x000fe20008001205 */
[----:B0-----:R-:W-:Y:S01]  /*6860*/  IMAD R13, R6, R19, R13 ;  /* 0x00000013060d7224 */ /* 0x001fe200078e020d */
[----:B------:R-:W-:Y:S01]  /*6870*/  SHF.R.U32.HI R4, RZ, UR4, R5 ;  /* 0x00000004ff047c19 */ /* 0x000fe20008011605 */
[----:B------:R-:W-:Y:S01]  /*6880*/  ULDC UR4, c[0x0][0x608] ;  /* 0x0001820000047ab9 */ /* 0x000fe20000000800 */
[----:B----4-:R-:W-:Y:S02]  /*6890*/  IMAD.MOV R6, RZ, RZ, -R20 ;  /* 0x000000ffff067224 */ /* 0x010fe400078e0a14 */
[--C-:B------:R-:W-:Y:S02]  /*68a0*/  SHF.R.U64 R20, R15, UR4, R4.reuse ;  /* 0x000000040f147c19 */ /* 0x100fe40008001204 */
[----:B------:R-:W-:Y:S01]  /*68b0*/  SHF.R.U32.HI R5, RZ, UR4, R4 ;  /* 0x00000004ff057c19 */ /* 0x000fe20008011604 */
[----:B------:R-:W-:Y:S01]  /*68c0*/  ULDC UR4, c[0x0][0x658] ;  /* 0x0001960000047ab9 */ /* 0x000fe20000000800 */
[----:B---3--:R-:W-:-:S02]  /*68d0*/  @P4 IMAD R13, R21, R6, R14 ;  /* 0x00000006150d4224 */ /* 0x008fc400078e020e */
[--C-:B------:R-:W-:Y:S02]  /*68e0*/  SHF.R.U64 R14, R20, UR4, R5.reuse ;  /* 0x00000004140e7c19 */ /* 0x100fe40008001205 */
[----:B------:R-:W-:-:S03]  /*68f0*/  SHF.R.U32.HI R19, RZ, UR4, R5 ;  /* 0x00000004ff137c19 */ /* 0x000fc60008011605 */
[----:B------:R-:W-:Y:S02]  /*6900*/  IMAD.MOV.U32 R6, RZ, RZ, R14 ;  /* 0x000000ffff067224 */ /* 0x000fe400078e000e */
[----:B------:R-:W-:Y:S01]  /*6910*/  IMAD.MOV.U32 R5, RZ, RZ, R19 ;  /* 0x000000ffff057224 */ /* 0x000fe200078e0013 */
[----:B------:R-:W-:Y:S06]  /*6920*/  @!P1 BRA `(.L_x_185) ;  /* 0x00000000002c9947 */ /* 0x000fec0003800000 */
        /* <DEDUP_REMOVED lines=9> */
[----:B------:R-:W-:-:S04]  /*69c0*/  IMAD.WIDE.U32.X R4, R19, UR7, R4, P3 ;  /* 0x0000000713047c25 */ /* 0x000fc800098e0404 */
[----:B------:R-:W-:-:S07]  /*69d0*/  IMAD.MOV.U32 R6, RZ, RZ, R4 ;  /* 0x000000ffff067224 */ /* 0x000fce00078e0004 */
.L_x_185:
[----:B------:R-:W-:Y:S01]  /*69e0*/  ULDC UR4, c[0x0][0x648] ;  /* 0x0001920000047ab9 */ /* 0x000fe20000000800 */
[----:B------:R-:W-:Y:S01]  /*69f0*/  LOP3.LUT R4, R20, UR15, RZ, 0xc0, !PT ;  /* 0x0000000f14047c12 */ /* 0x000fe2000f8ec0ff */
[----:B------:R-:W-:Y:S01]  /*6a00*/  ULDC UR5, c[0x0][0x610] ;  /* 0x0001840000057ab9 */ /* 0x000fe20000000800 */
[----:B------:R-:W-:Y:S01]  /*6a10*/  SHF.R.U64 R5, R6, UR4, R5 ;  /* 0x0000000406057c19 */ /* 0x000fe20008001205 */
[----:B------:R-:W-:Y:S01]  /*6a20*/  ULDC UR4, c[0x0][0x638] ;  /* 0x00018e0000047ab9 */ /* 0x000fe20000000800 */
[----:B------:R-:W-:-:S03]  /*6a30*/  LOP3.LUT R15, R15, UR14, RZ, 0xc0, !PT ;  /* 0x0000000e0f0f7c12 */ /* 0x000fc6000f8ec0ff */
[----:B------:R-:W-:Y:S02]  /*6a40*/  IMAD.MOV R7, RZ, RZ, -R5 ;  /* 0x000000ffff077224 */ /* 0x000fe400078e0a05 */
[----:B------:R-:W-:Y:S02]  /*6a50*/  IMAD R4, R5, UR16, R4 ;  /* 0x0000001005047c24 */ /* 0x000fe4000f8e0204 */
[----:B------:R-:W-:Y:S01]  /*6a60*/  IMAD R14, R7, UR4, R14 ;  /* 0x00000004070e7c24 */ /* 0x000fe2000f8e020e */
[----:B------:R-:W-:Y:S01]  /*6a70*/  ULDC UR4, c[0x0][0x600] ;  /* 0x0001800000047ab9 */ /* 0x000fe20000000800 */
[----:B------:R-:W-:Y:S02]  /*6a80*/  IMAD R13, R4, UR5, R13 ;  /* 0x00000005040d7c24 */ /* 0x000fe4000f8e020d */
[----:B------:R-:W-:Y:S02]  /*6a90*/  IMAD R14, R14, UR4, R15 ;  /* 0x000000040e0e7c24 */ /* 0x000fe4000f8e020f */
[----:B------:R-:W-:-:S03]  /*6aa0*/  IMAD.MOV.U32 R4, RZ, RZ, 0x1 ;  /* 0x00000001ff047424 */ /* 0x000fc600078e00ff */
[----:B------:R-:W-:Y:S02]  /*6ab0*/  SEL R19, R14, R13, !P4 ;  /* 0x0000000d0e137207 */ /* 0x000fe40006000000 */
[----:B------:R-:W-:-:S07]  /*6ac0*/  SEL R22, R13, R14, !P4 ;  /* 0x0000000e0d167207 */ /* 0x000fce0006000000 */
.L_x_183:
[----:B------:R-:W-:Y:S05]  /*6ad0*/  BSYNC B1 ;  /* 0x0000000000017941 */ /* 0x000fea0003800000 */
.L_x_182:
[----:B------:R-:W-:-:S13]  /*6ae0*/  LOP3.LUT P1, RZ, R4, 0xff, RZ, 0xc0, !PT ;  /* 0x000000ff04ff7812 */ /* 0x000fda000782c0ff */
[----:B------:R-:W-:Y:S05]  /*6af0*/  @P1 BRA `(.L_x_186) ;  /* 0xfffffff400241947 */ /* 0x000fea000383ffff */
[----:B------:R-:W-:Y:S05]  /*6b00*/  BSYNC B0 ;  /* 0x0000000000007941 */ /* 0x000fea0003800000 */
.L_x_174:
[----:B------:R-:W-:-:S03]  /*6b10*/  UMOV UR4, 0xffffffff ;  /* 0xffffffff00047882 */ /* 0x000fc60000000000 */
[----:B------:R-:W-:Y:S05]  /*6b20*/  BRA.DIV UR4, `(.L_x_187) ;  /* 0x0000001604ec7947 */ /* 0x000fea000b800000 */
[----:B------:R-:W-:-:S13]  /*6b30*/  ELECT P6, URZ, PT ;  /* 0x00000000003f782f */ /* 0x000fda00038c0000 */
.L_x_236:
[----:B------:R-:W-:Y:S04]  /*6b40*/  BSSY B0, `(.L_x_188) ;  /* 0x0000154000007945 */ /* 0x000fe80003800000 */
[----:B------:R-:W-:Y:S05]  /*6b50*/  @!P6 BRA `(.L_x_189) ;  /* 0x000000140048e947 */ /* 0x000fea0003800000 */
[----:B------:R-:W-:-:S04]  /*6b60*/  LOP3.LUT R23, R23, 0x2, RZ, 0xfc, !PT ;  /* 0x0000000217177812 */ /* 0x000fc800078efcff */
[----:B------:R-:W-:-:S13]  /*6b70*/  ISETP.NE.AND P0, PT, R23, 0x3, PT ;  /* 0x000000031700780c */ /* 0x000fda0003f05270 */
[----:B------:R-:W-:Y:S05]  /*6b80*/  @!P0 BRA `(.L_x_190) ;  /* 0x0000000000048947 */ /* 0x000fea0003800000 */
[----:B------:R-:W-:Y:S01]  /*6b90*/  BPT.TRAP 0x1 ;  /* 0x000000040000795c */ /* 0x000fe20000300000 */
.L_x_190:
[----:B------:R-:W0:Y:S01]  /*6ba0*/  S2R R5, SR_CgaCtaId ;  /* 0x0000000000057919 */ /* 0x000e220000008800 */
[----:B------:R-:W-:Y:S02]  /*6bb0*/  MOV R0, 0x400 ;  /* 0x0000040000007802 */ /* 0x000fe40000000f00 */
[----:B------:R-:W-:Y:S02]  /*6bc0*/  SHF.L.U32 R2, R3, 0x1f, RZ ;  /* 0x0000001f03027819 */ /* 0x000fe400000006ff */
[----:B0-----:R-:W-:-:S05]  /*6bd0*/  LEA R5, R5, R0, 0x18 ;  /* 0x0000000005057211 */ /* 0x001fca00078ec0ff */
[----:B------:R-:W-:-:S04]  /*6be0*/  VIADD R5, R5, 0x128 ;  /* 0x0000012805057836 */ /* 0x000fc80000000000 */
[C---:B------:R-:W-:Y:S02]  /*6bf0*/  IMAD R7, R8.reuse, 0x8, R5 ;  /* 0x0000000808077824 */ /* 0x040fe400078e0205 */
[----:B------:R-:W-:Y:S02]  /*6c00*/  VIADD R8, R8, 0x1 ;  /* 0x0000000108087836 */ /* 0x000fe40000000000 */
[----:B------:R-:W0:Y:S03]  /*6c10*/  SYNCS.PHASECHK.TRANS64.TRYWAIT P0, [R7+URZ], R2 ;  /* 0x00000002070075a7 */ /* 0x000e26000800017f */
[----:B------:R-:W-:-:S04]  /*6c20*/  ISETP.NE.AND P1, PT, R8, 0x25, PT ;  /* 0x000000250800780c */ /* 0x000fc80003f25270 */
[----:B------:R-:W-:Y:S02]  /*6c30*/  SEL R0, RZ, 0x1, P1 ;  /* 0x00000001ff007807 */ /* 0x000fe40000800000 */
[----:B------:R-:W-:Y:S02]  /*6c40*/  SEL R8, R8, RZ, P1 ;  /* 0x000000ff08087207 */ /* 0x000fe40000800000 */
[----:B------:R-:W-:-:S03]  /*6c50*/  LOP3.LUT R9, R3, R0, RZ, 0x3c, !PT ;  /* 0x0000000003097212 */ /* 0x000fc600078e3cff */
[----:B------:R-:W-:Y:S01]  /*6c60*/  IMAD R6, R8, 0x8, R5 ;  /* 0x0000000808067824 */ /* 0x000fe200078e0205 */
[----:B------:R-:W-:Y:S01]  /*6c70*/  SHF.L.U32 R3, R9, 0x1f, RZ ;  /* 0x0000001f09037819 */ /* 0x000fe200000006ff */
[----:B0-----:R-:W-:Y:S06]  /*6c80*/  @!P0 BRA `(.L_x_191) ;  /* 0x0000001400b48947 */ /* 0x001fec0003800000 */
.L_x_237:
[----:B------:R-:W1:Y:S01]  /*6c90*/  SYNCS.PHASECHK.TRANS64.TRYWAIT P0, [R6+URZ], R3 ;  /* 0x00000003060075a7 */ /* 0x000e62000800017f */
[----:B------:R-:W-:-:S05]  /*6ca0*/  VIADD R0, R8, 0x1 ;  /* 0x0000000108007836 */ /* 0x000fca0000000000 */
[----:B------:R-:W-:-:S04]  /*6cb0*/  ISETP.NE.AND P1, PT, R0, 0x25, PT ;  /* 0x000000250000780c */ /* 0x000fc80003f25270 */
[----:B0-----:R-:W-:Y:S02]  /*6cc0*/  SEL R2, RZ, 0x1, P1 ;  /* 0x00000001ff027807 */ /* 0x001fe40000800000 */
[----:B------:R-:W-:Y:S02]  /*6cd0*/  SEL R0, R0, RZ, P1 ;  /* 0x000000ff00007207 */ /* 0x000fe40000800000 */
[----:B------:R-:W-:-:S03]  /*6ce0*/  LOP3.LUT R9, R9, R2, RZ, 0x3c, !PT ;  /* 0x0000000209097212 */ /* 0x000fc600078e3cff */
[----:B------:R-:W-:Y:S01]  /*6cf0*/  IMAD R7, R0, 0x8, R5 ;  /* 0x0000000800077824 */ /* 0x000fe200078e0205 */
[----:B------:R-:W-:Y:S01]  /*6d00*/  SHF.L.U32 R4, R9, 0x1f, RZ ;  /* 0x0000001f09047819 */ /* 0x000fe200000006ff */
[----:B-1----:R-:W-:Y:S06]  /*6d10*/  @!P0 BRA `(.L_x_192) ;  /* 0x0000001400a48947 */ /* 0x002fec0003800000 */
.L_x_238:
[----:B------:R-:W1:Y:S01]  /*6d20*/  SYNCS.PHASECHK.TRANS64.TRYWAIT P0, [R7+URZ], R4 ;  /* 0x00000004070075a7 */ /* 0x000e62000800017f */
[----:B------:R-:W-:-:S05]  /*6d30*/  VIADD R0, R0, 0x1 ;  /* 0x0000000100007836 */ /* 0x000fca0000000000 */
[----:B------:R-:W-:-:S04]  /*6d40*/  ISETP.NE.AND P1, PT, R0, 0x25, PT ;  /* 0x000000250000780c */ /* 0x000fc80003f25270 */
[----:B------:R-:W-:Y:S02]  /*6d50*/  SEL R2, RZ, 0x1, P1 ;  /* 0x00000001ff027807 */ /* 0x000fe40000800000 */
[----:B------:R-:W-:Y:S02]  /*6d60*/  SEL R0, R0, RZ, P1 ;  /* 0x000000ff00007207 */ /* 0x000fe40000800000 */
[----:B------:R-:W-:-:S03]  /*6d70*/  LOP3.LUT R9, R9, R2, RZ, 0x3c, !PT ;  /* 0x0000000209097212 */ /* 0x000fc600078e3cff */
[----:B0-----:R-:W-:Y:S01]  /*6d80*/  IMAD R6, R0, 0x8, R5 ;  /* 0x0000000800067824 */ /* 0x001fe200078e0205 */
[----:B------:R-:W-:Y:S01]  /*6d90*/  SHF.L.U32 R3, R9, 0x1f, RZ ;  /* 0x0000001f09037819 */ /* 0x000fe200000006ff */
[----:B-1----:R-:W-:Y:S06]  /*6da0*/  @!P0 BRA `(.L_x_193) ;  /* 0x0000001400948947 */ /* 0x002fec0003800000 */
.L_x_239:
        /* <DEDUP_REMOVED lines=9> */
.L_x_240:
        /* <DEDUP_REMOVED lines=9> */
.L_x_241:
        /* <DEDUP_REMOVED lines=9> */
.L_x_242:
        /* <DEDUP_REMOVED lines=9> */
.L_x_243:
        /* <DEDUP_REMOVED lines=9> */
.L_x_244:
        /* <DEDUP_REMOVED lines=9> */
.L_x_245:
        /* <DEDUP_REMOVED lines=9> */
.L_x_246:
        /* <DEDUP_REMOVED lines=9> */
.L_x_247:
        /* <DEDUP_REMOVED lines=9> */
.L_x_248:
        /* <DEDUP_REMOVED lines=9> */
.L_x_249:
        /* <DEDUP_REMOVED lines=9> */
.L_x_250:
        /* <DEDUP_REMOVED lines=9> */
.L_x_251:
        /* <DEDUP_REMOVED lines=9> */
.L_x_252:
        /* <DEDUP_REMOVED lines=9> */
.L_x_253:
        /* <DEDUP_REMOVED lines=9> */
.L_x_254:
        /* <DEDUP_REMOVED lines=9> */
.L_x_255:
        /* <DEDUP_REMOVED lines=9> */
.L_x_256:
        /* <DEDUP_REMOVED lines=9> */
.L_x_257:
        /* <DEDUP_REMOVED lines=9> */
.L_x_258:
        /* <DEDUP_REMOVED lines=9> */
.L_x_259:
        /* <DEDUP_REMOVED lines=9> */
.L_x_260:
        /* <DEDUP_REMOVED lines=9> */
.L_x_261:
        /* <DEDUP_REMOVED lines=9> */
.L_x_262:
        /* <DEDUP_REMOVED lines=9> */
.L_x_263:
        /* <DEDUP_REMOVED lines=9> */
.L_x_264:
        /* <DEDUP_REMOVED lines=9> */
.L_x_265:
        /* <DEDUP_REMOVED lines=9> */
.L_x_266:
        /* <DEDUP_REMOVED lines=9> */
.L_x_267:
        /* <DEDUP_REMOVED lines=9> */
.L_x_268:
        /* <DEDUP_REMOVED lines=9> */
.L_x_269:
        /* <DEDUP_REMOVED lines=9> */
.L_x_270:
        /* <DEDUP_REMOVED lines=9> */
.L_x_271:
[----:B------:R-:W1:Y:S01]  /*7fb0*/  SYNCS.PHASECHK.TRANS64.TRYWAIT P0, [R6+URZ], R3 ;  /* 0x00000003060075a7 */ /* 0x000e62000800017f */
[----:B------:R-:W-:-:S05]  /*7fc0*/  VIADD R0, R0, 0x1 ;  /* 0x0000000100007836 */ /* 0x000fca0000000000 */
[----:B------:R-:W-:-:S04]  /*7fd0*/  ISETP.NE.AND P1, PT, R0, 0x25, PT ;  /* 0x000000250000780c */ /* 0x000fc80003f25270 */
[----:B------:R-:W-:Y:S02]  /*7fe0*/  SEL R2, RZ, 0x1, P1 ;  /* 0x00000001ff027807 */ /* 0x000fe40000800000 */
[----:B------:R-:W-:Y:S02]  /*7ff0*/  SEL R0, R0, RZ, P1 ;  /* 0x000000ff00007207 */ /* 0x000fe40000800000 */
[----:B------:R-:W-:Y:S01]  /*8000*/  LOP3.LUT R2, R9, R2, RZ, 0x3c, !PT ;  /* 0x0000000209027212 */ /* 0x000fe200078e3cff */
[----:B-1----:R-:W-:Y:S06]  /*8010*/  @!P0 BRA `(.L_x_226) ;  /* 0x0000000c008c8947 */ /* 0x002fec0003800000 */
.L_x_272:
[----:B------:R-:W-:Y:S01]  /*8020*/  IMAD R5, R0, 0x8, R5 ;  /* 0x0000000800057824 */ /* 0x000fe200078e0205 */
[----:B------:R-:W-:-:S07]  /*8030*/  SHF.L.U32 R0, R2, 0x1f, RZ ;  /* 0x0000001f02007819 */ /* 0x000fce00000006ff */
.L_x_227:
[----:B---3--:R3:W4:Y:S02]  /*8040*/  SYNCS.PHASECHK.TRANS64.TRYWAIT P0, [R5+URZ], R0 ;  /* 0x00000000050075a7 */ /* 0x008724000800017f */
[----:B----4-:R-:W-:Y:S05]  /*8050*/  @!P0 NANOSLEEP.SYNCS 0x989680 ;  /* 0x009896800000895d */ /* 0x010fea0003900000 */
[----:B------:R-:W4:Y:S02]  /*8060*/  @!P0 SYNCS.PHASECHK.TRANS64 P0, [R5+URZ], R0 ;  /* 0x00000000050085a7 */ /* 0x000f24000800007f */
[----:B----4-:R-:W-:Y:S05]  /*8070*/  @!P0 BRA `(.L_x_227) ;  /* 0xfffffffc00f08947 */ /* 0x010fea000383ffff */
.L_x_189:
[----:B------:R-:W-:Y:S05]  /*8080*/  BSYNC B0 ;  /* 0x0000000000007941 */ /* 0x000fea0003800000 */
.L_x_188:
[----:B------:R-:W-:Y:S05]  /*8090*/  EXIT ;  /* 0x000000000000794d */ /* 0x000fea0003800000 */
.L_x_20:
[----:B-1----:R-:W-:-:S04]  /*80a0*/  IMAD.U32 R3, RZ, RZ, UR43 ;  /* 0x0000002bff037e24 */ /* 0x002fc8000f8e00ff */
[----:B------:R1:W2:Y:S03]  /*80b0*/  SYNCS.PHASECHK.TRANS64.TRYWAIT P0, [R3+URZ+-0x8], R0 ;  /* 0xfffff800030075a7 */ /* 0x0002a6000800017f */
[----:B--2---:R-:W-:Y:S05]  /*80c0*/  @!P0 NANOSLEEP.SYNCS 0x989680 ;  /* 0x009896800000895d */ /* 0x004fea0003900000 */
[----:B------:R-:W2:Y:S02]  /*80d0*/  @!P0 SYNCS.PHASECHK.TRANS64 P0, [R3+URZ+-0x8], R0 ;  /* 0xfffff800030085a7 */ /* 0x000ea4000800007f */
[----:B--2---:R-:W-:Y:S05]  /*80e0*/  @!P0 BRA `(.L_x_20) ;  /* 0xfffffffc00ec8947 */ /* 0x004fea000383ffff */
[----:B------:R-:W-:Y:S05]  /*80f0*/  BRA `(.L_x_228) ;  /* 0xffffff9800b07947 */ /* 0x000fea000383ffff */
.L_x_25:
[----:B--2---:R2:W3:Y:S02]  /*8100*/  SYNCS.PHASECHK.TRANS64.TRYWAIT P1, [R3+URZ], R0 ;  /* 0x00000000030075a7 */ /* 0x0044e4000802017f */
[----:B---3--:R-:W-:Y:S05]  /*8110*/  @!P1 NANOSLEEP.SYNCS 0x989680 ;  /* 0x009896800000995d */ /* 0x008fea0003900000 */
[----:B------:R-:W3:Y:S02]  /*8120*/  @!P1 SYNCS.PHASECHK.TRANS64 P1, [R3+URZ], R0 ;  /* 0x00000000030095a7 */ /* 0x000ee4000802007f */
[----:B---3--:R-:W-:Y:S05]  /*8130*/  @!P1 BRA `(.L_x_25) ;  /* 0xfffffffc00f09947 */ /* 0x008fea000383ffff */
[----:B------:R-:W-:Y:S05]  /*8140*/  BRA `(.L_x_24) ;  /* 0xffffff9c00207947 */ /* 0x000fea000383ffff */
.L_x_30:
[----:B--2---:R-:W-:-:S04]  /*8150*/  IMAD.U32 R5, RZ, RZ, UR4 ;  /* 0x00000004ff057e24 */ /* 0x004fc8000f8e00ff */
[----:B------:R2:W3:Y:S03]  /*8160*/  SYNCS.PHASECHK.TRANS64.TRYWAIT P1, [R5+URZ], R4 ;  /* 0x00000004050075a7 */ /* 0x0004e6000802017f */
[----:B---3--:R-:W-:Y:S05]  /*8170*/  @!P1 NANOSLEEP.SYNCS 0x989680 ;  /* 0x009896800000995d */ /* 0x008fea0003900000 */
[----:B------:R-:W3:Y:S02]  /*8180*/  @!P1 SYNCS.PHASECHK.TRANS64 P1, [R5+URZ], R4 ;  /* 0x00000004050095a7 */ /* 0x000ee4000802007f */
[----:B---3--:R-:W-:Y:S05]  /*8190*/  @!P1 BRA `(.L_x_30) ;  /* 0xfffffffc00ec9947 */ /* 0x008fea000383ffff */
[----:B------:R-:W-:Y:S05]  /*81a0*/  BRA `(.L_x_29) ;  /* 0xffffff9c007c7947 */ /* 0x000fea000383ffff */
.L_x_38:
[----:B0-----:R-:W-:-:S04]  /*81b0*/  IMAD.U32 R3, RZ, RZ, UR43 ;  /* 0x0000002bff037e24 */ /* 0x001fc8000f8e00ff */
[----:B------:R0:W1:Y:S03]  /*81c0*/  SYNCS.PHASECHK.TRANS64.TRYWAIT P0, [R3+URZ+0x8], R0 ;  /* 0x00000800030075a7 */ /* 0x000066000800017f */
[----:B-1----:R-:W-:Y:S05]  /*81d0*/  @!P0 NANOSLEEP.SYNCS 0x989680 ;  /* 0x009896800000895d */ /* 0x002fea0003900000 */
[----:B------:R-:W1:Y:S02]  /*81e0*/  @!P0 SYNCS.PHASECHK.TRANS64 P0, [R3+URZ+0x8], R0 ;  /* 0x00000800030085a7 */ /* 0x000e64000800007f */
[----:B-1----:R-:W-:Y:S05]  /*81f0*/  @!P0 BRA `(.L_x_38) ;  /* 0xfffffffc00ec8947 */ /* 0x002fea000383ffff */
[----:B------:R-:W-:Y:S05]  /*8200*/  BRA `(.L_x_229) ;  /* 0xffffffa0007c7947 */ /* 0x000fea000383ffff */
.L_x_175:
[----:B------:R-:W-:Y:S01]  /*8210*/  BSSY B1, `(.L_x_230) ;  /* 0x0000006000017945 */ /* 0x000fe20003800000 */
[----:B------:R-:W-:-:S07]  /*8220*/  IMAD.MOV.U32 R15, RZ, RZ, -0x1 ;  /* 0xffffffffff0f7424 */ /* 0x000fce00078e00ff */
[----:B--2--5:R-:W-:Y:S05]  /*8230*/  WARPSYNC.COLLECTIVE R15, `(.L_x_231) ;  /* 0x000000000f0c7348 */ /* 0x024fea0003c00000 */
[----:B------:R-:W-:Y:S02]  /*8240*/  ELECT P6, UR62, PT ;  /* 0x00000000003e782f */ /* 0x000fe400038c0000 */
[----:B------:R-:W-:Y:S01]  /*8250*/  MOV R14, UR62 ;  /* 0x0000003e000e7c02 */ /* 0x000fe20008000f00 */
[----:B--2--5:R-:W-:Y:S10]  /*8260*/  ENDCOLLECTIVE ;  /* 0x000000000000791b */ /* 0x024ff40003800000 */
.L_x_231:
[----:B------:R-:W-:Y:S05]  /*8270*/  BSYNC B1 ;  /* 0x0000000000017941 */ /* 0x000fea0003800000 */
.L_x_230:
[----:B------:R-:W-:Y:S05]  /*8280*/  BRA `(.L_x_232) ;  /* 0xffffffdc004c7947 */ /* 0x000fea000383ffff */
.L_x_178:
[----:B0-----:R0:W1:Y:S02]  /*8290*/  SYNCS.PHASECHK.TRANS64.TRYWAIT P1, [R15+URZ+0x128], R6 ;  /* 0x000128060f0075a7 */ /* 0x001064000802017f */
[----:B-1----:R-:W-:Y:S05]  /*82a0*/  @!P1 NANOSLEEP.SYNCS 0x989680 ;  /* 0x009896800000995d */ /* 0x002fea0003900000 */
[----:B------:R-:W1:Y:S02]  /*82b0*/  @!P1 SYNCS.PHASECHK.TRANS64 P1, [R15+URZ+0x128], R6 ;  /* 0x000128060f0095a7 */ /* 0x000e64000802007f */
[----:B-1----:R-:W-:Y:S05]  /*82c0*/  @!P1 BRA `(.L_x_178) ;  /* 0xfffffffc00f09947 */ /* 0x002fea000383ffff */
[----:B------:R-:W-:Y:S05]  /*82d0*/  BRA `(.L_x_233) ;  /* 0xffffffdc00887947 */ /* 0x000fea000383ffff */
.L_x_187:
[----:B------:R-:W-:Y:S01]  /*82e0*/  BSSY B0, `(.L_x_234) ;  /* 0x0000006000007945 */ /* 0x000fe20003800000 */
[----:B------:R-:W-:-:S07]  /*82f0*/  IMAD.MOV.U32 R15, RZ, RZ, -0x1 ;  /* 0xffffffffff0f7424 */ /* 0x000fce00078e00ff */
[----:B--2--5:R-:W-:Y:S05]  /*8300*/  WARPSYNC.COLLECTIVE R15, `(.L_x_235) ;  /* 0x000000000f0c7348 */ /* 0x024fea0003c00000 */
[----:B------:R-:W-:Y:S02]  /*8310*/  ELECT P6, UR62, PT ;  /* 0x00000000003e782f */ /* 0x000fe400038c0000 */
[----:B------:R-:W-:Y:S01]  /*8320*/  MOV R14, UR62 ;  /* 0x0000003e000e7c02 */ /* 0x000fe20008000f00 */
[----:B--2--5:R-:W-:Y:S10]  /*8330*/  ENDCOLLECTIVE ;  /* 0x000000000000791b */ /* 0x024ff40003800000 */
.L_x_235:
[----:B------:R-:W-:Y:S05]  /*8340*/  BSYNC B0 ;  /* 0x0000000000007941 */ /* 0x000fea0003800000 */
.L_x_234:
[----:B------:R-:W-:Y:S05]  /*8350*/  BRA `(.L_x_236) ;  /* 0xffffffe400f87947 */ /* 0x000fea000383ffff */
.L_x_191:
[----:B0-----:R0:W1:Y:S02]  /*8360*/  SYNCS.PHASECHK.TRANS64.TRYWAIT P0, [R7+URZ], R2 ;  /* 0x00000002070075a7 */ /* 0x001064000800017f */
[----:B-1----:R-:W-:Y:S05]  /*8370*/  @!P0 NANOSLEEP.SYNCS 0x989680 ;  /* 0x009896800000895d */ /* 0x002fea0003900000 */
[----:B------:R-:W1:Y:S02]  /*8380*/  @!P0 SYNCS.PHASECHK.TRANS64 P0, [R7+URZ], R2 ;  /* 0x00000002070085a7 */ /* 0x000e64000800007f */
[----:B-1----:R-:W-:Y:S05]  /*8390*/  @!P0 BRA `(.L_x_191) ;  /* 0xfffffffc00f08947 */ /* 0x002fea000383ffff */
[----:B------:R-:W-:Y:S05]  /*83a0*/  BRA `(.L_x_237) ;  /* 0xffffffe800387947 */ /* 0x000fea000383ffff */
.L_x_192:
[----:B0-----:R0:W1:Y:S02]  /*83b0*/  SYNCS.PHASECHK.TRANS64.TRYWAIT P0, [R6+URZ], R3 ;  /* 0x00000003060075a7 */ /* 0x001064000800017f */
[----:B-1----:R-:W-:Y:S05]  /*83c0*/  @!P0 NANOSLEEP.SYNCS 0x989680 ;  /* 0x009896800000895d */ /* 0x002fea0003900000 */
[----:B------:R-:W1:Y:S02]  /*83d0*/  @!P0 SYNCS.PHASECHK.TRANS64 P0, [R6+URZ], R3 ;  /* 0x00000003060085a7 */ /* 0x000e64000800007f */
[----:B-1----:R-:W-:Y:S05]  /*83e0*/  @!P0 BRA `(.L_x_192) ;  /* 0xfffffffc00f08947 */ /* 0x002fea000383ffff */
[----:B------:R-:W-:Y:S05]  /*83f0*/  BRA `(.L_x_238) ;  /* 0xffffffe800487947 */ /* 0x000fea000383ffff */
.L_x_193:
[----:B0-----:R0:W1:Y:S02]  /*8400*/  SYNCS.PHASECHK.TRANS64.TRYWAIT P0, [R7+URZ], R4 ;  /* 0x00000004070075a7 */ /* 0x001064000800017f */
[----:B-1----:R-:W-:Y:S05]  /*8410*/  @!P0 NANOSLEEP.SYNCS 0x989680 ;  /* 0x009896800000895d */ /* 0x002fea0003900000 */
[----:B------:R-:W1:Y:S02]  /*8420*/  @!P0 SYNCS.PHASECHK.TRANS64 P0, [R7+URZ], R4 ;  /* 0x00000004070085a7 */ /* 0x000e64000800007f */
[----:B-1----:R-:W-:Y:S05]  /*8430*/  @!P0 BRA `(.L_x_193) ;  /* 0xfffffffc00f08947 */ /* 0x002fea000383ffff */
[----:B------:R-:W-:Y:S05]  /*8440*/  BRA `(.L_x_239) ;  /* 0xffffffe800587947 */ /* 0x000fea000383ffff */
.L_x_194:
[----:B0-----:R0:W1:Y:S02]  /*8450*/  SYNCS.PHASECHK.TRANS64.TRYWAIT P0, [R6+URZ], R3 ;  /* 0x00000003060075a7 */ /* 0x001064000800017f */
[----:B-1----:R-:W-:Y:S05]  /*8460*/  @!P0 NANOSLEEP.SYNCS 0x989680 ;  /* 0x009896800000895d */ /* 0x002fea0003900000 */
[----:B------:R-:W1:Y:S02]  /*8470*/  @!P0 SYNCS.PHASECHK.TRANS64 P0, [R6+URZ], R3 ;  /* 0x00000003060085a7 */ /* 0x000e64000800007f */
[----:B-1----:R-:W-:Y:S05]  /*8480*/  @!P0 BRA `(.L_x_194) ;  /* 0xfffffffc00f08947 */ /* 0x002fea000383ffff */
[----:B------:R-:W-:Y:S05]  /*8490*/  BRA `(.L_x_240) ;  /* 0xffffffe800687947 */ /* 0x000fea000383ffff */
.L_x_195:
[----:B0-----:R0:W1:Y:S02]  /*84a0*/  SYNCS.PHASECHK.TRANS64.TRYWAIT P0, [R7+URZ], R4 ;  /* 0x00000004070075a7 */ /* 0x001064000800017f */
[----:B-1----:R-:W-:Y:S05]  /*84b0*/  @!P0 NANOSLEEP.SYNCS 0x989680 ;  /* 0x009896800000895d */ /* 0x002fea0003900000 */
[----:B------:R-:W1:Y:S02]  /*84c0*/  @!P0 SYNCS.PHASECHK.TRANS64 P0, [R7+URZ], R4 ;  /* 0x00000004070085a7 */ /* 0x000e64000800007f */
[----:B-1----:R-:W-:Y:S05]  /*84d0*/  @!P0 BRA `(.L_x_195) ;  /* 0xfffffffc00f08947 */ /* 0x002fea000383ffff */
[----:B------:R-:W-:Y:S05]  /*84e0*/  BRA `(.L_x_241) ;  /* 0xffffffe800787947 */ /* 0x000fea000383ffff */
.L_x_196:
[----:B0-----:R0:W1:Y:S02]  /*84f0*/  SYNCS.PHASECHK.TRANS64.TRYWAIT P0, [R6+URZ], R3 ;  /* 0x00000003060075a7 */ /* 0x001064000800017f */
[----:B-1----:R-:W-:Y:S05]  /*8500*/  @!P0 NANOSLEEP.SYNCS 0x989680 ;  /* 0x009896800000895d */ /* 0x002fea0003900000 */
[----:B------:R-:W1:Y:S02]  /*8510*/  @!P0 SYNCS.PHASECHK.TRANS64 P0, [R6+URZ], R3 ;  /* 0x00000003060085a7 */ /* 0x000e64000800007f */
[----:B-1----:R-:W-:Y:S05]  /*8520*/  @!P0 BRA `(.L_x_196) ;  /* 0xfffffffc00f08947 */ /* 0x002fea000383ffff */
[----:B------:R-:W-:Y:S05]  /*8530*/  BRA `(.L_x_242) ;  /* 0xffffffe800887947 */ /* 0x000fea000383ffff */
.L_x_197:
[----:B0-----:R0:W1:Y:S02]  /*8540*/  SYNCS.PHASECHK.TRANS64.TRYWAIT P0, [R7+URZ], R4 ;  /* 0x00000004070075a7 */ /* 0x001064000800017f */
[----:B-1----:R-:W-:Y:S05]  /*8550*/  @!P0 NANOSLEEP.SYNCS 0x989680 ;  /* 0x009896800000895d */ /* 0x002fea0003900000 */
[----:B------:R-:W1:Y:S02]  /*8560*/  @!P0 SYNCS.PHASECHK.TRANS64 P0, [R7+URZ], R4 ;  /* 0x00000004070085a7 */ /* 0x000e64000800007f */
[----:B-1----:R-:W-:Y:S05]  /*8570*/  @!P0 BRA `(.L_x_197) ;  /* 0xfffffffc00f08947 */ /* 0x002fea000383ffff */
[----:B------:R-:W-:Y:S05]  /*8580*/  BRA `(.L_x_243) ;  /* 0xffffffe800987947 */ /* 0x000fea000383ffff */
.L_x_198:
[----:B0-----:R0:W1:Y:S02]  /*8590*/  SYNCS.PHASECHK.TRANS64.TRYWAIT P0, [R6+URZ], R3 ;  /* 0x00000003060075a7 */ /* 0x001064000800017f */
[----:B-1----:R-:W-:Y:S05]  /*85a0*/  @!P0 NANOSLEEP.SYNCS 0x989680 ;  /* 0x009896800000895d */ /* 0x002fea0003900000 */
[----:B------:R-:W1:Y:S02]  /*85b0*/  @!P0 SYNCS.PHASECHK.TRANS64 P0, [R6+URZ], R3 ;  /* 0x00000003060085a7 */ /* 0x000e64000800007f */
[----:B-1----:R-:W-:Y:S05]  /*85c0*/  @!P0 BRA `(.L_x_198) ;  /* 0xfffffffc00f08947 */ /* 0x002fea000383ffff */
[----:B------:R-:W-:Y:S05]  /*85d0*/  BRA `(.L_x_244) ;  /* 0xffffffe800a87947 */ /* 0x000fea000383ffff */
.L_x_199:
[----:B0-----:R0:W1:Y:S02]  /*85e0*/  SYNCS.PHASECHK.TRANS64.TRYWAIT P0, [R7+URZ], R4 ;  /* 0x00000004070075a7 */ /* 0x001064000800017f */
[----:B-1----:R-:W-:Y:S05]  /*85f0*/  @!P0 NANOSLEEP.SYNCS 0x989680 ;  /* 0x009896800000895d */ /* 0x002fea0003900000 */
[----:B------:R-:W1:Y:S02]  /*8600*/  @!P0 SYNCS.PHASECHK.TRANS64 P0, [R7+URZ], R4 ;  /* 0x00000004070085a7 */ /* 0x000e64000800007f */
[----:B-1----:R-:W-:Y:S05]  /*8610*/  @!P0 BRA `(.L_x_199) ;  /* 0xfffffffc00f08947 */ /* 0x002fea000383ffff */
[----:B------:R-:W-:Y:S05]  /*8620*/  BRA `(.L_x_245) ;  /* 0xffffffe800b87947 */ /* 0x000fea000383ffff */
.L_x_200:
[----:B0-----:R0:W1:Y:S02]  /*8630*/  SYNCS.PHASECHK.TRANS64.TRYWAIT P0, [R6+URZ], R3 ;  /* 0x00000003060075a7 */ /* 0x001064000800017f */
[----:B-1----:R-:W-:Y:S05]  /*8640*/  @!P0 NANOSLEEP.SYNCS 0x989680 ;  /* 0x009896800000895d */ /* 0x002fea0003900000 */
[----:B------:R-:W1:Y:S02]  /*8650*/  @!P0 SYNCS.PHASECHK.TRANS64 P0, [R6+URZ], R3 ;  /* 0x00000003060085a7 */ /* 0x000e64000800007f */
[----:B-1----:R-:W-:Y:S05]  /*8660*/  @!P0 BRA `(.L_x_200) ;  /* 0xfffffffc00f08947 */ /* 0x002fea000383ffff */
[----:B------:R-:W-:Y:S05]  /*8670*/  BRA `(.L_x_246) ;  /* 0xffffffe800c87947 */ /* 0x000fea000383ffff */
.L_x_201:
[----:B0-----:R0:W1:Y:S02]  /*8680*/  SYNCS.PHASECHK.TRANS64.TRYWAIT P0, [R7+URZ], R4 ;  /* 0x00000004070075a7 */ /* 0x001064000800017f */
[----:B-1----:R-:W-:Y:S05]  /*8690*/  @!P0 NANOSLEEP.SYNCS 0x989680 ;  /* 0x009896800000895d */ /* 0x002fea0003900000 */
[----:B------:R-:W1:Y:S02]  /*86a0*/  @!P0 SYNCS.PHASECHK.TRANS64 P0, [R7+URZ], R4 ;  /* 0x00000004070085a7 */ /* 0x000e64000800007f */
[----:B-1----:R-:W-:Y:S05]  /*86b0*/  @!P0 BRA `(.L_x_201) ;  /* 0xfffffffc00f08947 */ /* 0x002fea000383ffff */
[----:B------:R-:W-:Y:S05]  /*86c0*/  BRA `(.L_x_247) ;  /* 0xffffffe800d87947 */ /* 0x000fea000383ffff */
.L_x_202:
[----:B0-----:R0:W1:Y:S02]  /*86d0*/  SYNCS.PHASECHK.TRANS64.TRYWAIT P0, [R6+URZ], R3 ;  /* 0x00000003060075a7 */ /* 0x001064000800017f */
[----:B-1----:R-:W-:Y:S05]  /*86e0*/  @!P0 NANOSLEEP.SYNCS 0x989680 ;  /* 0x009896800000895d */ /* 0x002fea0003900000 */
[----:B------:R-:W1:Y:S02]  /*86f0*/  @!P0 SYNCS.PHASECHK.TRANS64 P0, [R6+URZ], R3 ;  /* 0x00000003060085a7 */ /* 0x000e64000800007f */
[----:B-1----:R-:W-:Y:S05]  /*8700*/  @!P0 BRA `(.L_x_202) ;  /* 0xfffffffc00f08947 */ /* 0x002fea000383ffff */
[----:B------:R-:W-:Y:S05]  /*8710*/  BRA `(.L_x_248) ;  /* 0xffffffe800e87947 */ /* 0x000fea000383ffff */
.L_x_203:
[----:B0-----:R0:W1:Y:S02]  /*8720*/  SYNCS.PHASECHK.TRANS64.TRYWAIT P0, [R7+URZ], R4 ;  /* 0x00000004070075a7 */ /* 0x001064000800017f */
[----:B-1----:R-:W-:Y:S05]  /*8730*/  @!P0 NANOSLEEP.SYNCS 0x989680 ;  /* 0x009896800000895d */ /* 0x002fea0003900000 */
[----:B------:R-:W1:Y:S02]  /*8740*/  @!P0 SYNCS.PHASECHK.TRANS64 P0, [R7+URZ], R4 ;  /* 0x00000004070085a7 */ /* 0x000e64000800007f */
[----:B-1----:R-:W-:Y:S05]  /*8750*/  @!P0 BRA `(.L_x_203) ;  /* 0xfffffffc00f08947 */ /* 0x002fea000383ffff */
[----:B------:R-:W-:Y:S05]  /*8760*/  BRA `(.L_x_249) ;  /* 0xffffffe800f87947 */ /* 0x000fea000383ffff */
.L_x_204:
[----:B0-----:R0:W1:Y:S02]  /*8770*/  SYNCS.PHASECHK.TRANS64.TRYWAIT P0, [R6+URZ], R3 ;  /* 0x00000003060075a7 */ /* 0x001064000800017f */
[----:B-1----:R-:W-:Y:S05]  /*8780*/  @!P0 NANOSLEEP.SYNCS 0x989680 ;  /* 0x009896800000895d */ /* 0x002fea0003900000 */
[----:B------:R-:W1:Y:S02]  /*8790*/  @!P0 SYNCS.PHASECHK.TRANS64 P0, [R6+URZ], R3 ;  /* 0x00000003060085a7 */ /* 0x000e64000800007f */
[----:B-1----:R-:W-:Y:S05]  /*87a0*/  @!P0 BRA `(.L_x_204) ;  /* 0xfffffffc00f08947 */ /* 0x002fea000383ffff */
[----:B------:R-:W-:Y:S05]  /*87b0*/  BRA `(.L_x_250) ;  /* 0xffffffec00087947 */ /* 0x000fea000383ffff */
.L_x_205:
[----:B0-----:R0:W1:Y:S02]  /*87c0*/  SYNCS.PHASECHK.TRANS64.TRYWAIT P0, [R7+URZ], R4 ;  /* 0x00000004070075a7 */ /* 0x001064000800017f */
[----:B-1----:R-:W-:Y:S05]  /*87d0*/  @!P0 NANOSLEEP.SYNCS 0x989680 ;  /* 0x009896800000895d */ /* 0x002fea0003900000 */
[----:B------:R-:W1:Y:S02]  /*87e0*/  @!P0 SYNCS.PHASECHK.TRANS64 P0, [R7+URZ], R4 ;  /* 0x00000004070085a7 */ /* 0x000e64000800007f */
[----:B-1----:R-:W-:Y:S05]  /*87f0*/  @!P0 BRA `(.L_x_205) ;  /* 0xfffffffc00f08947 */ /* 0x002fea000383ffff */
[----:B------:R-:W-:Y:S05]  /*8800*/  BRA `(.L_x_251) ;  /* 0xffffffec00187947 */ /* 0x000fea000383ffff */
.L_x_206:
[----:B0-----:R0:W1:Y:S02]  /*8810*/  SYNCS.PHASECHK.TRANS64.TRYWAIT P0, [R6+URZ], R3 ;  /* 0x00000003060075a7 */ /* 0x001064000800017f */
[----:B-1----:R-:W-:Y:S05]  /*8820*/  @!P0 NANOSLEEP.SYNCS 0x989680 ;  /* 0x009896800000895d */ /* 0x002fea0003900000 */
[----:B------:R-:W1:Y:S02]  /*8830*/  @!P0 SYNCS.PHASECHK.TRANS64 P0, [R6+URZ], R3 ;  /* 0x00000003060085a7 */ /* 0x000e64000800007f */
[----:B-1----:R-:W-:Y:S05]  /*8840*/  @!P0 BRA `(.L_x_206) ;  /* 0xfffffffc00f08947 */ /* 0x002fea000383ffff */
[----:B------:R-:W-:Y:S05]  /*8850*/  BRA `(.L_x_252) ;  /* 0xffffffec00287947 */ /* 0x000fea000383ffff */
.L_x_207:
[----:B0-----:R0:W1:Y:S02]  /*8860*/  SYNCS.PHASECHK.TRANS64.TRYWAIT P0, [R7+URZ], R4 ;  /* 0x00000004070075a7 */ /* 0x001064000800017f */
[----:B-1----:R-:W-:Y:S05]  /*8870*/  @!P0 NANOSLEEP.SYNCS 0x989680 ;  /* 0x009896800000895d */ /* 0x002fea0003900000 */
[----:B------:R-:W1:Y:S02]  /*8880*/  @!P0 SYNCS.PHASECHK.TRANS64 P0, [R7+URZ], R4 ;  /* 0x00000004070085a7 */ /* 0x000e64000800007f */
[----:B-1----:R-:W-:Y:S05]  /*8890*/  @!P0 BRA `(.L_x_207) ;  /* 0xfffffffc00f08947 */ /* 0x002fea000383ffff */
[----:B------:R-:W-:Y:S05]  /*88a0*/  BRA `(.L_x_253) ;  /* 0xffffffec00387947 */ /* 0x000fea000383ffff */
.L_x_208:
[----:B0-----:R0:W1:Y:S02]  /*88b0*/  SYNCS.PHASECHK.TRANS64.TRYWAIT P0, [R6+URZ], R3 ;  /* 0x00000003060075a7 */ /* 0x001064000800017f */
[----:B-1----:R-:W-:Y:S05]  /*88c0*/  @!P0 NANOSLEEP.SYNCS 0x989680 ;  /* 0x009896800000895d */ /* 0x002fea0003900000 */
[----:B------:R-:W1:Y:S02]  /*88d0*/  @!P0 SYNCS.PHASECHK.TRANS64 P0, [R6+URZ], R3 ;  /* 0x00000003060085a7 */ /* 0x000e64000800007f */
[----:B-1----:R-:W-:Y:S05]  /*88e0*/  @!P0 BRA `(.L_x_208) ;  /* 0xfffffffc00f08947 */ /* 0x002fea000383ffff */
[----:B------:R-:W-:Y:S05]  /*88f0*/  BRA `(.L_x_254) ;  /* 0xffffffec00487947 */ /* 0x000fea000383ffff */
.L_x_209:
[----:B0-----:R0:W1:Y:S02]  /*8900*/  SYNCS.PHASECHK.TRANS64.TRYWAIT P0, [R7+URZ], R4 ;  /* 0x00000004070075a7 */ /* 0x001064000800017f */
[----:B-1----:R-:W-:Y:S05]  /*8910*/  @!P0 NANOSLEEP.SYNCS 0x989680 ;  /* 0x009896800000895d */ /* 0x002fea0003900000 */
[----:B------:R-:W1:Y:S02]  /*8920*/  @!P0 SYNCS.PHASECHK.TRANS64 P0, [R7+URZ], R4 ;  /* 0x00000004070085a7 */ /* 0x000e64000800007f */
[----:B-1----:R-:W-:Y:S05]  /*8930*/  @!P0 BRA `(.L_x_209) ;  /* 0xfffffffc00f08947 */ /* 0x002fea000383ffff */
[----:B------:R-:W-:Y:S05]  /*8940*/  BRA `(.L_x_255) ;  /* 0xffffffec00587947 */ /* 0x000fea000383ffff */
.L_x_210:
[----:B0-----:R0:W1:Y:S02]  /*8950*/  SYNCS.PHASECHK.TRANS64.TRYWAIT P0, [R6+URZ], R3 ;  /* 0x00000003060075a7 */ /* 0x001064000800017f */
[----:B-1----:R-:W-:Y:S05]  /*8960*/  @!P0 NANOSLEEP.SYNCS 0x989680 ;  /* 0x009896800000895d */ /* 0x002fea0003900000 */
[----:B------:R-:W1:Y:S02]  /*8970*/  @!P0 SYNCS.PHASECHK.TRANS64 P0, [R6+URZ], R3 ;  /* 0x00000003060085a7 */ /* 0x000e64000800007f */
[----:B-1----:R-:W-:Y:S05]  /*8980*/  @!P0 BRA `(.L_x_210) ;  /* 0xfffffffc00f08947 */ /* 0x002fea000383ffff */
[----:B------:R-:W-:Y:S05]  /*8990*/  BRA `(.L_x_256) ;  /* 0xffffffec00687947 */ /* 0x000fea000383ffff */
.L_x_211:
[----:B0-----:R0:W1:Y:S02]  /*89a0*/  SYNCS.PHASECHK.TRANS64.TRYWAIT P0, [R7+URZ], R4 ;  /* 0x00000004070075a7 */ /* 0x001064000800017f */
[----:B-1----:R-:W-:Y:S05]  /*89b0*/  @!P0 NANOSLEEP.SYNCS 0x989680 ;  /* 0x009896800000895d */ /* 0x002fea0003900000 */
[----:B------:R-:W1:Y:S02]  /*89c0*/  @!P0 SYNCS.PHASECHK.TRANS64 P0, [R7+URZ], R4 ;  /* 0x00000004070085a7 */ /* 0x000e64000800007f */
[----:B-1----:R-:W-:Y:S05]  /*89d0*/  @!P0 BRA `(.L_x_211) ;  /* 0xfffffffc00f08947 */ /* 0x002fea000383ffff */
[----:B------:R-:W-:Y:S05]  /*89e0*/  BRA `(.L_x_257) ;  /* 0xffffffec00787947 */ /* 0x000fea000383ffff */
.L_x_212:
[----:B0-----:R0:W1:Y:S02]  /*89f0*/  SYNCS.PHASECHK.TRANS64.TRYWAIT P0, [R6+URZ], R3 ;  /* 0x00000003060075a7 */ /* 0x001064000800017f */
[----:B-1----:R-:W-:Y:S05]  /*8a00*/  @!P0 NANOSLEEP.SYNCS 0x989680 ;  /* 0x009896800000895d */ /* 0x002fea0003900000 */
[----:B------:R-:W1:Y:S02]  /*8a10*/  @!P0 SYNCS.PHASECHK.TRANS64 P0, [R6+URZ], R3 ;  /* 0x00000003060085a7 */ /* 0x000e64000800007f */
[----:B-1----:R-:W-:Y:S05]  /*8a20*/  @!P0 BRA `(.L_x_212) ;  /* 0xfffffffc00f08947 */ /* 0x002fea000383ffff */
[----:B------:R-:W-:Y:S05]  /*8a30*/  BRA `(.L_x_258) ;  /* 0xffffffec00887947 */ /* 0x000fea000383ffff */
.L_x_213:
[----:B0-----:R0:W1:Y:S02]  /*8a40*/  SYNCS.PHASECHK.TRANS64.TRYWAIT P0, [R7+URZ], R4 ;  /* 0x00000004070075a7 */ /* 0x001064000800017f */
[----:B-1----:R-:W-:Y:S05]  /*8a50*/  @!P0 NANOSLEEP.SYNCS 0x989680 ;  /* 0x009896800000895d */ /* 0x002fea0003900000 */
[----:B------:R-:W1:Y:S02]  /*8a60*/  @!P0 SYNCS.PHASECHK.TRANS64 P0, [R7+URZ], R4 ;  /* 0x00000004070085a7 */ /* 0x000e64000800007f */
[----:B-1----:R-:W-:Y:S05]  /*8a70*/  @!P0 BRA `(.L_x_213) ;  /* 0xfffffffc00f08947 */ /* 0x002fea000383ffff */
[----:B------:R-:W-:Y:S05]  /*8a80*/  BRA `(.L_x_259) ;  /* 0xffffffec00987947 */ /* 0x000fea000383ffff */
.L_x_214:
[----:B0-----:R0:W1:Y:S02]  /*8a90*/  SYNCS.PHASECHK.TRANS64.TRYWAIT P0, [R6+URZ], R3 ;  /* 0x00000003060075a7 */ /* 0x001064000800017f */
[----:B-1----:R-:W-:Y:S05]  /*8aa0*/  @!P0 NANOSLEEP.SYNCS 0x989680 ;  /* 0x009896800000895d */ /* 0x002fea0003900000 */
[----:B------:R-:W1:Y:S02]  /*8ab0*/  @!P0 SYNCS.PHASECHK.TRANS64 P0, [R6+URZ], R3 ;  /* 0x00000003060085a7 */ /* 0x000e64000800007f */
[----:B-1----:R-:W-:Y:S05]  /*8ac0*/  @!P0 BRA `(.L_x_214) ;  /* 0xfffffffc00f08947 */ /* 0x002fea000383ffff */
[----:B------:R-:W-:Y:S05]  /*8ad0*/  BRA `(.L_x_260) ;  /* 0xffffffec00a87947 */ /* 0x000fea000383ffff */
.L_x_215:
[----:B0-----:R0:W1:Y:S02]  /*8ae0*/  SYNCS.PHASECHK.TRANS64.TRYWAIT P0, [R7+URZ], R4 ;  /* 0x00000004070075a7 */ /* 0x001064000800017f */
[----:B-1----:R-:W-:Y:S05]  /*8af0*/  @!P0 NANOSLEEP.SYNCS 0x989680 ;  /* 0x009896800000895d */ /* 0x002fea0003900000 */
[----:B------:R-:W1:Y:S02]  /*8b00*/  @!P0 SYNCS.PHASECHK.TRANS64 P0, [R7+URZ], R4 ;  /* 0x00000004070085a7 */ /* 0x000e64000800007f */
[----:B-1----:R-:W-:Y:S05]  /*8b10*/  @!P0 BRA `(.L_x_215) ;  /* 0xfffffffc00f08947 */ /* 0x002fea000383ffff */
[----:B------:R-:W-:Y:S05]  /*8b20*/  BRA `(.L_x_261) ;  /* 0xffffffec00b87947 */ /* 0x000fea000383ffff */
.L_x_216:
[----:B0-----:R0:W1:Y:S02]  /*8b30*/  SYNCS.PHASECHK.TRANS64.TRYWAIT P0, [R6+URZ], R3 ;  /* 0x00000003060075a7 */ /* 0x001064000800017f */
[----:B-1----:R-:W-:Y:S05]  /*8b40*/  @!P0 NANOSLEEP.SYNCS 0x989680 ;  /* 0x009896800000895d */ /* 0x002fea0003900000 */
[----:B------:R-:W1:Y:S02]  /*8b50*/  @!P0 SYNCS.PHASECHK.TRANS64 P0, [R6+URZ], R3 ;  /* 0x00000003060085a7 */ /* 0x000e64000800007f */
[----:B-1----:R-:W-:Y:S05]  /*8b60*/  @!P0 BRA `(.L_x_216) ;  /* 0xfffffffc00f08947 */ /* 0x002fea000383ffff */
[----:B------:R-:W-:Y:S05]  /*8b70*/  BRA `(.L_x_262) ;  /* 0xffffffec00c87947 */ /* 0x000fea000383ffff */
.L_x_217:
[----:B0-----:R0:W1:Y:S02]  /*8b80*/  SYNCS.PHASECHK.TRANS64.TRYWAIT P0, [R7+URZ], R4 ;  /* 0x00000004070075a7 */ /* 0x001064000800017f */
[----:B-1----:R-:W-:Y:S05]  /*8b90*/  @!P0 NANOSLEEP.SYNCS 0x989680 ;  /* 0x009896800000895d */ /* 0x002fea0003900000 */
[----:B------:R-:W1:Y:S02]  /*8ba0*/  @!P0 SYNCS.PHASECHK.TRANS64 P0, [R7+URZ], R4 ;  /* 0x00000004070085a7 */ /* 0x000e64000800007f */
[----:B-1----:R-:W-:Y:S05]  /*8bb0*/  @!P0 BRA `(.L_x_217) ;  /* 0xfffffffc00f08947 */ /* 0x002fea000383ffff */
[----:B------:R-:W-:Y:S05]  /*8bc0*/  BRA `(.L_x_263) ;  /* 0xffffffec00d87947 */ /* 0x000fea000383ffff */
.L_x_218:
[----:B0-----:R0:W1:Y:S02]  /*8bd0*/  SYNCS.PHASECHK.TRANS64.TRYWAIT P0, [R6+URZ], R3 ;  /* 0x00000003060075a7 */ /* 0x001064000800017f */
[----:B-1----:R-:W-:Y:S05]  /*8be0*/  @!P0 NANOSLEEP.SYNCS 0x989680 ;  /* 0x009896800000895d */ /* 0x002fea0003900000 */
[----:B------:R-:W1:Y:S02]  /*8bf0*/  @!P0 SYNCS.PHASECHK.TRANS64 P0, [R6+URZ], R3 ;  /* 0x00000003060085a7 */ /* 0x000e64000800007f */
[----:B-1----:R-:W-:Y:S05]  /*8c00*/  @!P0 BRA `(.L_x_218) ;  /* 0xfffffffc00f08947 */ /* 0x002fea000383ffff */
[----:B------:R-:W-:Y:S05]  /*8c10*/  BRA `(.L_x_264) ;  /* 0xffffffec00e87947 */ /* 0x000fea000383ffff */
.L_x_219:
[----:B0-----:R0:W1:Y:S02]  /*8c20*/  SYNCS.PHASECHK.TRANS64.TRYWAIT P0, [R7+URZ], R4 ;  /* 0x00000004070075a7 */ /* 0x001064000800017f */
[----:B-1----:R-:W-:Y:S05]  /*8c30*/  @!P0 NANOSLEEP.SYNCS 0x989680 ;  /* 0x009896800000895d */ /* 0x002fea0003900000 */
[----:B------:R-:W1:Y:S02]  /*8c40*/  @!P0 SYNCS.PHASECHK.TRANS64 P0, [R7+URZ], R4 ;  /* 0x00000004070085a7 */ /* 0x000e64000800007f */
[----:B-1----:R-:W-:Y:S05]  /*8c50*/  @!P0 BRA `(.L_x_219) ;  /* 0xfffffffc00f08947 */ /* 0x002fea000383ffff */
[----:B------:R-:W-:Y:S05]  /*8c60*/  BRA `(.L_x_265) ;  /* 0xffffffec00f87947 */ /* 0x000fea000383ffff */
.L_x_220:
[----:B0-----:R0:W1:Y:S02]  /*8c70*/  SYNCS.PHASECHK.TRANS64.TRYWAIT P0, [R6+URZ], R3 ;  /* 0x00000003060075a7 */ /* 0x001064000800017f */
[----:B-1----:R-:W-:Y:S05]  /*8c80*/  @!P0 NANOSLEEP.SYNCS 0x989680 ;  /* 0x009896800000895d */ /* 0x002fea0003900000 */
[----:B------:R-:W1:Y:S02]  /*8c90*/  @!P0 SYNCS.PHASECHK.TRANS64 P0, [R6+URZ], R3 ;  /* 0x00000003060085a7 */ /* 0x000e64000800007f */
[----:B-1----:R-:W-:Y:S05]  /*8ca0*/  @!P0 BRA `(.L_x_220) ;  /* 0xfffffffc00f08947 */ /* 0x002fea000383ffff */
[----:B------:R-:W-:Y:S05]  /*8cb0*/  BRA `(.L_x_266) ;  /* 0xfffffff000087947 */ /* 0x000fea000383ffff */
.L_x_221:
[----:B0-----:R0:W1:Y:S02]  /*8cc0*/  SYNCS.PHASECHK.TRANS64.TRYWAIT P0, [R7+URZ], R4 ;  /* 0x00000004070075a7 */ /* 0x001064000800017f */
[----:B-1----:R-:W-:Y:S05]  /*8cd0*/  @!P0 NANOSLEEP.SYNCS 0x989680 ;  /* 0x009896800000895d */ /* 0x002fea0003900000 */
[----:B------:R-:W1:Y:S02]  /*8ce0*/  @!P0 SYNCS.PHASECHK.TRANS64 P0, [R7+URZ], R4 ;  /* 0x00000004070085a7 */ /* 0x000e64000800007f */
[----:B-1----:R-:W-:Y:S05]  /*8cf0*/  @!P0 BRA `(.L_x_221) ;  /* 0xfffffffc00f08947 */ /* 0x002fea000383ffff */
[----:B------:R-:W-:Y:S05]  /*8d00*/  BRA `(.L_x_267) ;  /* 0xfffffff000187947 */ /* 0x000fea000383ffff */
.L_x_222:
[----:B0-----:R0:W1:Y:S02]  /*8d10*/  SYNCS.PHASECHK.TRANS64.TRYWAIT P0, [R6+URZ], R3 ;  /* 0x00000003060075a7 */ /* 0x001064000800017f */
[----:B-1----:R-:W-:Y:S05]  /*8d20*/  @!P0 NANOSLEEP.SYNCS 0x989680 ;  /* 0x009896800000895d */ /* 0x002fea0003900000 */
[----:B------:R-:W1:Y:S02]  /*8d30*/  @!P0 SYNCS.PHASECHK.TRANS64 P0, [R6+URZ], R3 ;  /* 0x00000003060085a7 */ /* 0x000e64000800007f */
[----:B-1----:R-:W-:Y:S05]  /*8d40*/  @!P0 BRA `(.L_x_222) ;  /* 0xfffffffc00f08947 */ /* 0x002fea000383ffff */
[----:B------:R-:W-:Y:S05]  /*8d50*/  BRA `(.L_x_268) ;  /* 0xfffffff000287947 */ /* 0x000fea000383ffff */
.L_x_223:
[----:B0-----:R0:W1:Y:S02]  /*8d60*/  SYNCS.PHASECHK.TRANS64.TRYWAIT P0, [R7+URZ], R4 ;  /* 0x00000004070075a7 */ /* 0x001064000800017f */
[----:B-1----:R-:W-:Y:S05]  /*8d70*/  @!P0 NANOSLEEP.SYNCS 0x989680 ;  /* 0x009896800000895d */ /* 0x002fea0003900000 */
[----:B------:R-:W1:Y:S02]  /*8d80*/  @!P0 SYNCS.PHASECHK.TRANS64 P0, [R7+URZ], R4 ;  /* 0x00000004070085a7 */ /* 0x000e64000800007f */
[----:B-1----:R-:W-:Y:S05]  /*8d90*/  @!P0 BRA `(.L_x_223) ;  /* 0xfffffffc00f08947 */ /* 0x002fea000383ffff */
[----:B------:R-:W-:Y:S05]  /*8da0*/  BRA `(.L_x_269) ;  /* 0xfffffff000387947 */ /* 0x000fea000383ffff */
.L_x_224:
[----:B0-----:R0:W1:Y:S02]  /*8db0*/  SYNCS.PHASECHK.TRANS64.TRYWAIT P0, [R6+URZ], R3 ;  /* 0x00000003060075a7 */ /* 0x001064000800017f */
[----:B-1----:R-:W-:Y:S05]  /*8dc0*/  @!P0 NANOSLEEP.SYNCS 0x989680 ;  /* 0x009896800000895d */ /* 0x002fea0003900000 */
[----:B------:R-:W1:Y:S02]  /*8dd0*/  @!P0 SYNCS.PHASECHK.TRANS64 P0, [R6+URZ], R3 ;  /* 0x00000003060085a7 */ /* 0x000e64000800007f */
[----:B-1----:R-:W-:Y:S05]  /*8de0*/  @!P0 BRA `(.L_x_224) ;  /* 0xfffffffc00f08947 */ /* 0x002fea000383ffff */
[----:B------:R-:W-:Y:S05]  /*8df0*/  BRA `(.L_x_270) ;  /* 0xfffffff000487947 */ /* 0x000fea000383ffff */
.L_x_225:
[----:B0-----:R0:W1:Y:S02]  /*8e00*/  SYNCS.PHASECHK.TRANS64.TRYWAIT P0, [R7+URZ], R4 ;  /* 0x00000004070075a7 */ /* 0x001064000800017f */
[----:B-1----:R-:W-:Y:S05]  /*8e10*/  @!P0 NANOSLEEP.SYNCS 0x989680 ;  /* 0x009896800000895d */ /* 0x002fea0003900000 */
[----:B------:R-:W1:Y:S02]  /*8e20*/  @!P0 SYNCS.PHASECHK.TRANS64 P0, [R7+URZ], R4 ;  /* 0x00000004070085a7 */ /* 0x000e64000800007f */
[----:B-1----:R-:W-:Y:S05]  /*8e30*/  @!P0 BRA `(.L_x_225) ;  /* 0xfffffffc00f08947 */ /* 0x002fea000383ffff */
[----:B------:R-:W-:Y:S05]  /*8e40*/  BRA `(.L_x_271) ;  /* 0xfffffff000587947 */ /* 0x000fea000383ffff */
.L_x_226:
[----:B-1----:R1:W3:Y:S02]  /*8e50*/  SYNCS.PHASECHK.TRANS64.TRYWAIT P0, [R6+URZ], R3 ;  /* 0x00000003060075a7 */ /* 0x0022e4000800017f */
[----:B---3--:R-:W-:Y:S05]  /*8e60*/  @!P0 NANOSLEEP.SYNCS 0x989680 ;  /* 0x009896800000895d */ /* 0x008fea0003900000 */
[----:B------:R-:W3:Y:S02]  /*8e70*/  @!P0 SYNCS.PHASECHK.TRANS64 P0, [R6+URZ], R3 ;  /* 0x00000003060085a7 */ /* 0x000ee4000800007f */
[----:B---3--:R-:W-:Y:S05]  /*8e80*/  @!P0 BRA `(.L_x_226) ;  /* 0xfffffffc00f08947 */ /* 0x008fea000383ffff */
[----:B------:R-:W-:Y:S05]  /*8e90*/  BRA `(.L_x_272) ;  /* 0xfffffff000607947 */ /* 0x000fea000383ffff */
.L_x_273:
[----:B------:R-:W-:-:S00]  /*8ea0*/  BRA `(.L_x_273) ;  /* 0xfffffffc00fc7947 */ /* 0x000fc0000383ffff */
[----:B------:R-:W-:-:S00]  /*8eb0*/  NOP ;  /* 0x0000000000007918 */ /* 0x000fc00000000000 */
        /* <DEDUP_REMOVED lines=12> */
.L_x_274:


//--------------------- .nv.global.init           --------------------------
	.section	.nv.global.init,"aw",@progbits
.nv.global.init:
	.type		$str$22,@object
	.size		$str$22,($str$23 - $str$22)
$str$22:
        /*0000*/ 	.byte	0x6b, 0x5f, 0x74, 0x69, 0x6c, 0x65, 0x5f, 0x63, 0x6f, 0x75, 0x6e, 0x74, 0x20, 0x3e, 0x3d, 0x20
        /*0010*/ 	.byte	0x31, 0x00
	.type		$str$23,@object
	.size		$str$23,(__unnamed_1 - $str$23)
$str$23:
        /*0012*/ 	.byte	0x2f, 0x74, 0x6d, 0x70, 0x2f, 0x63, 0x75, 0x74, 0x6c, 0x61, 0x73, 0x73, 0x5f, 0x73, 0x77, 0x65
        /*0022*/ 	.byte	0x65, 0x70, 0x5f, 0x73, 0x72, 0x63, 0x2f, 0x69, 0x6e, 0x63, 0x6c, 0x75, 0x64, 0x65, 0x2f, 0x63
        /*0032*/ 	.byte	0x75, 0x74, 0x6c, 0x61, 0x73, 0x73, 0x2f, 0x67, 0x65, 0x6d, 0x6d, 0x2f, 0x63, 0x6f, 0x6c, 0x6c
        /*0042*/ 	.byte	0x65, 0x63, 0x74, 0x69, 0x76, 0x65, 0x2f, 0x73, 0x6d, 0x39, 0x30, 0x5f, 0x6d, 0x6d, 0x61, 0x5f
        /*0052*/ 	.byte	0x74, 0x6d, 0x61, 0x5f, 0x67, 0x6d, 0x6d, 0x61, 0x5f, 0x73, 0x73, 0x5f, 0x77, 0x61, 0x72, 0x70
        /*0062*/ 	.byte	0x73, 0x70, 0x65, 0x63, 0x69, 0x61, 0x6c, 0x69, 0x7a, 0x65, 0x64, 0x2e, 0x68, 0x70, 0x70, 0x00
	.type		__unnamed_1,@object
	.size		__unnamed_1,(.L_0 - __unnamed_1)
__unnamed_1:
        /*0072*/ 	.byte	0x76, 0x6f, 0x69, 0x64, 0x20, 0x63, 0x75, 0x74, 0x6c, 0x61, 0x73, 0x73, 0x3a, 0x3a, 0x67, 0x65
        /* <DEDUP_REMOVED lines=172> */
        /*0b42*/ 	.byte	0x74, 0x69, 0x74, 0x79, 0x5d, 0x00
.L_0:


//--------------------- .nv.shared._ZN7cutlass13device_kernelINS_4gemm6kernel13GemmUniversalIN4cute5tupleIJiiiiEEENS1_10collective13CollectiveMmaINS1_34MainloopSm90TmaGmmaWarpSpecializedILi37ENS5_IJNS4_1CILi1EEENSA_ILi2EEESB_EEENS1_32KernelTmaWarpSpecializedPingpongEEENS5_IJNSA_ILi64EEENSA_ILi128EEENSA_ILi32EEEEEEaNS5_IJlSB_lEEEaSK_NS4_8TiledMMAINS4_8MMA_AtomIJNS4_4SM904GMMA27MMA_64x128x32_S32S8S8_SS_TNEEEENS4_6LayoutINS5_IJSB_SB_SB_EEENS5_IJNSA_ILi0EEEST_ST_EEEEENS5_IJNS4_10UnderscoreESW_SW_EEEEENS4_23SM90_TMA_LOAD_MULTICASTENS4_14ComposedLayoutINS4_7SwizzleILi1ELi4ELi3EEENS4_18smem_ptr_flag_bitsILi8EEENSR_INS5_IJNSA_ILi8EEESI_EEENS5_IJSI_SB_EEEEEEEvNS4_8identityENS4_13SM90_TMA_LOADES19_vS1A_EENS_8epilogue10collective6detail29Sm90TmaWarpSpecializedAdapterINS1E_15DefaultEpilogueIaSK_SK_NS1D_6thread17LinearCombinationIaLi1EiiLNS1I_9ScaleType4KindE0ELNS_15FloatRoundStyleE2EaEENS1_15EpilogueDefaultEEEEEvvEEEEvNT_6ParamsE --------------------------
	.section	.nv.shared._ZN7cutlass13device_kernelINS_4gemm6kernel13GemmUniversalIN4cute5tupleIJiiiiEEENS1_10collective13CollectiveMmaINS1_34MainloopSm90TmaGmmaWarpSpecializedILi37ENS5_IJNS4_1CILi1EEENSA_ILi2EEESB_EEENS1_32KernelTmaWarpSpecializedPingpongEEENS5_IJNSA_ILi64EEENSA_ILi128EEENSA_ILi32EEEEEEaNS5_IJlSB_lEEEaSK_NS4_8TiledMMAINS4_8MMA_AtomIJNS4_4SM904GMMA27MMA_64x128x32_S32S8S8_SS_TNEEEENS4_6LayoutINS5_IJSB_SB_SB_EEENS5_IJNSA_ILi0EEEST_ST_EEEEENS5_IJNS4_10UnderscoreESW_SW_EEEEENS4_23SM90_TMA_LOAD_MULTICASTENS4_14ComposedLayoutINS4_7SwizzleILi1ELi4ELi3EEENS4_18smem_ptr_flag_bitsILi8EEENSR_INS5_IJNSA_ILi8EEESI_EEENS5_IJSI_SB_EEEEEEEvNS4_8identityENS4_13SM90_TMA_LOADES19_vS1A_EENS_8epilogue10collective6detail29Sm90TmaWarpSpecializedAdapterINS1E_15DefaultEpilogueIaSK_SK_NS1D_6thread17LinearCombinationIaLi1EiiLNS1I_9ScaleType4KindE0ELNS_15FloatRoundStyleE2EaEENS1_15EpilogueDefaultEEEEEvvEEEEvNT_6ParamsE,"aw",@nobits
	.sectionflags	@""
	.align	16
	.zero		1024


//--------------------- .nv.shared.reserved.0     --------------------------
	.section	.nv.shared.reserved.0,"aw",@nobits
	.weak		__nv_reservedSMEM_offset_0_alias
	.size		__nv_reservedSMEM_offset_0_alias, 0, 0
	.other		__nv_reservedSMEM_offset_0_alias,@"STO_CUDA_RESERVED_SHARED STV_DEFAULT"
__nv_reservedSMEM_offset_0_alias:
	.zero		0


//--------------------- .nv.global                --------------------------
	.section	.nv.global,"aw",@nobits
.nv.global:
	.type		_ZN40_INTERNAL_29eb9ba4_4_k_cu_4edf3997_215944cute1_E,@object
	.size		_ZN40_INTERNAL_29eb9ba4_4_k_cu_4edf3997_215944cute1_E,(_ZN40_INTERNAL_29eb9ba4_4_k_cu_4edf3997_215944cuda3std3__45__cpo6cbeginE - _ZN40_INTERNAL_29eb9ba4_4_k_cu_4edf3997_215944cute1_E)
_ZN40_INTERNAL_29eb9ba4_4_k_cu_4edf3997_215944cute1_E:
	.zero		1
	.type		_ZN40_INTERNAL_29eb9ba4_4_k_cu_4edf3997_215944cuda3std3__45__cpo6cbeginE,@object
	.size		_ZN40_INTERNAL_29eb9ba4_4_k_cu_4edf3997_215944cuda3std3__45__cpo6cbeginE,(_ZN40_INTERNAL_29eb9ba4_4_k_cu_4edf3997_215944cuda3std3__48in_placeE - _ZN40_INTERNAL_29eb9ba4_4_k_cu_4edf3997_215944cuda3std3__45__cpo6cbeginE)
_ZN40_INTERNAL_29eb9ba4_4_k_cu_4edf3997_215944cuda3std3__45__cpo6cbeginE:
	.zero		1
	.type		_ZN40_INTERNAL_29eb9ba4_4_k_cu_4edf3997_215944cuda3std3__48in_placeE,@object
	.size		_ZN40_INTERNAL_29eb9ba4_4_k_cu_4edf3997_215944cuda3std3__48in_placeE,(_ZN40_INTERNAL_29eb9ba4_4_k_cu_4edf3997_215944cuda3std6ranges3__45__cpo9iter_moveE - _ZN40_INTERNAL_29eb9ba4_4_k_cu_4edf3997_215944cuda3std3__48in_placeE)
_ZN40_INTERNAL_29eb9ba4_4_k_cu_4edf3997_215944cuda3std3__48in_placeE:
	.zero		1
	.type		_ZN40_INTERNAL_29eb9ba4_4_k_cu_4edf3997_215944cuda3std6ranges3__45__cpo9iter_moveE,@object
	.size		_ZN40_INTERNAL_29eb9ba4_4_k_cu_4edf3997_215944cuda3std6ranges3__45__cpo9iter_moveE,(_ZN40_INTERNAL_29eb9ba4_4_k_cu_4edf3997_215944cuda3std3__45__cpo5beginE - _ZN40_INTERNAL_29eb9ba4_4_k_cu_4edf3997_215944cuda3std6ranges3__45__cpo9iter_moveE)
_ZN40_INTERNAL_29eb9ba4_4_k_cu_4edf3997_215944cuda3std6ranges3__45__cpo9iter_moveE:
	.zero		1
	.type		_ZN40_INTERNAL_29eb9ba4_4_k_cu_4edf3997_215944cuda3std3__45__cpo5beginE,@object
	.size		_ZN40_INTERNAL_29eb9ba4_4_k_cu_4edf3997_215944cuda3std3__45__cpo5beginE,(_ZN40_INTERNAL_29eb9ba4_4_k_cu_4edf3997_215944cuda3std3__442_GLOBAL__N__29eb9ba4_4_k_cu_4edf3997_215946ignoreE - _ZN40_INTERNAL_29eb9ba4_4_k_cu_4edf3997_215944cuda3std3__45__cpo5beginE)
_ZN40_INTERNAL_29eb9ba4_4_k_cu_4edf3997_215944cuda3std3__45__cpo5beginE:
	.zero		1
	.type		_ZN40_INTERNAL_29eb9ba4_4_k_cu_4edf3997_215944cuda3std3__442_GLOBAL__N__29eb9ba4_4_k_cu_4edf3997_215946ignoreE,@object
	.size		_ZN40_INTERNAL_29eb9ba4_4_k_cu_4edf3997_215944cuda3std3__442_GLOBAL__N__29eb9ba4_4_k_cu_4edf3997_215946ignoreE,(_ZN40_INTERNAL_29eb9ba4_4_k_cu_4edf3997_215944cute7productE - _ZN40_INTERNAL_29eb9ba4_4_k_cu_4edf3997_215944cuda3std3__442_GLOBAL__N__29eb9ba4_4_k_cu_4edf3997_215946ignoreE)
_ZN40_INTERNAL_29eb9ba4_4_k_cu_4edf3997_215944cuda3std3__442_GLOBAL__N__29eb9ba4_4_k_cu_4edf3997_215946ignoreE:
	.zero		1
	.type		_ZN40_INTERNAL_29eb9ba4_4_k_cu_4edf3997_215944cute7productE,@object
	.size		_ZN40_INTERNAL_29eb9ba4_4_k_cu_4edf3997_215944cute7productE,(_ZN40_INTERNAL_29eb9ba4_4_k_cu_4edf3997_215944cuda3std3__45__cpo3endE - _ZN40_INTERNAL_29eb9ba4_4_k_cu_4edf3997_215944cute7productE)
_ZN40_INTERNAL_29eb9ba4_4_k_cu_4edf3997_215944cute7productE:
	.zero		1
	.type		_ZN40_INTERNAL_29eb9ba4_4_k_cu_4edf3997_215944cuda3std3__45__cpo3endE,@object
	.size		_ZN40_INTERNAL_29eb9ba4_4_k_cu_4edf3997_215944cuda3std3__45__cpo3endE,(_ZN40_INTERNAL_29eb9ba4_4_k_cu_4edf3997_215944cuda3std3__419piecewise_constructE - _ZN40_INTERNAL_29eb9ba4_4_k_cu_4edf3997_215944cuda3std3__45__cpo3endE)
_ZN40_INTERNAL_29eb9ba4_4_k_cu_4edf3997_215944cuda3std3__45__cpo3endE:
	.zero		1
	.type		_ZN40_INTERNAL_29eb9ba4_4_k_cu_4edf3997_215944cuda3std3__419piecewise_constructE,@object
	.size		_ZN40_INTERNAL_29eb9ba4_4_k_cu_4edf3997_215944cuda3std3__419piecewise_constructE,(_ZN40_INTERNAL_29eb9ba4_4_k_cu_4edf3997_215944cuda3std3__45__cpo4cendE - _ZN40_INTERNAL_29eb9ba4_4_k_cu_4edf3997_215944cuda3std3__419piecewise_constructE)
_ZN40_INTERNAL_29eb9ba4_4_k_cu_4edf3997_215944cuda3std3__419piecewise_constructE:
	.zero		1
	.type		_ZN40_INTERNAL_29eb9ba4_4_k_cu_4edf3997_215944cuda3std3__45__cpo4cendE,@object
	.size		_ZN40_INTERNAL_29eb9ba4_4_k_cu_4edf3997_215944cuda3std3__45__cpo4cendE,(_ZN40_INTERNAL_29eb9ba4_4_k_cu_4edf3997_215944cuda3std6ranges3__45__cpo4swapE - _ZN40_INTERNAL_29eb9ba4_4_k_cu_4edf3997_215944cuda3std3__45__cpo4cendE)
_ZN40_INTERNAL_29eb9ba4_4_k_cu_4edf3997_215944cuda3std3__45__cpo4cendE:
	.zero		1
	.type		_ZN40_INTERNAL_29eb9ba4_4_k_cu_4edf3997_215944cuda3std6ranges3__45__cpo4swapE,@object
	.size		_ZN40_INTERNAL_29eb9ba4_4_k_cu_4edf3997_215944cuda3std6ranges3__45__cpo4swapE,(.L_8 - _ZN40_INTERNAL_29eb9ba4_4_k_cu_4edf3997_215944cuda3std6ranges3__45__cpo4swapE)
_ZN40_INTERNAL_29eb9ba4_4_k_cu_4edf3997_215944cuda3std6ranges3__45__cpo4swapE:
	.zero		1
.L_8:


//--------------------- .nv.constant0._ZN7cutlass13device_kernelINS_4gemm6kernel13GemmUniversalIN4cute5tupleIJiiiiEEENS1_10collective13CollectiveMmaINS1_34MainloopSm90TmaGmmaWarpSpecializedILi37ENS5_IJNS4_1CILi1EEENSA_ILi2EEESB_EEENS1_32KernelTmaWarpSpecializedPingpongEEENS5_IJNSA_ILi64EEENSA_ILi128EEENSA_ILi32EEEEEEaNS5_IJlSB_lEEEaSK_NS4_8TiledMMAINS4_8MMA_AtomIJNS4_4SM904GMMA27MMA_64x128x32_S32S8S8_SS_TNEEEENS4_6LayoutINS5_IJSB_SB_SB_EEENS5_IJNSA_ILi0EEEST_ST_EEEEENS5_IJNS4_10UnderscoreESW_SW_EEEEENS4_23SM90_TMA_LOAD_MULTICASTENS4_14ComposedLayoutINS4_7SwizzleILi1ELi4ELi3EEENS4_18smem_ptr_flag_bitsILi8EEENSR_INS5_IJNSA_ILi8EEESI_EEENS5_IJSI_SB_EEEEEEEvNS4_8identityENS4_13SM90_TMA_LOADES19_vS1A_EENS_8epilogue10collective6detail29Sm90TmaWarpSpecializedAdapterINS1E_15DefaultEpilogueIaSK_SK_NS1D_6thread17LinearCombinationIaLi1EiiLNS1I_9ScaleType4KindE0ELNS_15FloatRoundStyleE2EaEENS1_15EpilogueDefaultEEEEEvvEEEEvNT_6ParamsE --------------------------
	.section	.nv.constant0._ZN7cutlass13device_kernelINS_4gemm6kernel13GemmUniversalIN4cute5tupleIJiiiiEEENS1_10collective13CollectiveMmaINS1_34MainloopSm90TmaGmmaWarpSpecializedILi37ENS5_IJNS4_1CILi1EEENSA_ILi2EEESB_EEENS1_32KernelTmaWarpSpecializedPingpongEEENS5_IJNSA_ILi64EEENSA_ILi128EEENSA_ILi32EEEEEEaNS5_IJlSB_lEEEaSK_NS4_8TiledMMAINS4_8MMA_AtomIJNS4_4SM904GMMA27MMA_64x128x32_S32S8S8_SS_TNEEEENS4_6LayoutINS5_IJSB_SB_SB_EEENS5_IJNSA_ILi0EEEST_ST_EEEEENS5_IJNS4_10UnderscoreESW_SW_EEEEENS4_23SM90_TMA_LOAD_MULTICASTENS4_14ComposedLayoutINS4_7SwizzleILi1ELi4ELi3EEENS4_18smem_ptr_flag_bitsILi8EEENSR_INS5_IJNSA_ILi8EEESI_EEENS5_IJSI_SB_EEEEEEEvNS4_8identityENS4_13SM90_TMA_LOADES19_vS1A_EENS_8epilogue10collective6detail29Sm90TmaWarpSpecializedAdapterINS1E_15DefaultEpilogueIaSK_SK_NS1D_6thread17LinearCombinationIaLi1EiiLNS1I_9ScaleType4KindE0ELNS_15FloatRoundStyleE2EaEENS1_15EpilogueDefaultEEEEEvvEEEEvNT_6ParamsE,"a",@progbits
	.sectionflags	@""
	.align	4
.nv.constant0._ZN7cutlass13device_kernelINS_4gemm6kernel13GemmUniversalIN4cute5tupleIJiiiiEEENS1_10collective13CollectiveMmaINS1_34MainloopSm90TmaGmmaWarpSpecializedILi37ENS5_IJNS4_1CILi1EEENSA_ILi2EEESB_EEENS1_32KernelTmaWarpSpecializedPingpongEEENS5_IJNSA_ILi64EEENSA_ILi128EEENSA_ILi32EEEEEEaNS5_IJlSB_lEEEaSK_NS4_8TiledMMAINS4_8MMA_AtomIJNS4_4SM904GMMA27MMA_64x128x32_S32S8S8_SS_TNEEEENS4_6LayoutINS5_IJSB_SB_SB_EEENS5_IJNSA_ILi0EEEST_ST_EEEEENS5_IJNS4_10UnderscoreESW_SW_EEEEENS4_23SM90_TMA_LOAD_MULTICASTENS4_14ComposedLayoutINS4_7SwizzleILi1ELi4ELi3EEENS4_18smem_ptr_flag_bitsILi8EEENSR_INS5_IJNSA_ILi8EEESI_EEENS5_IJSI_SB_EEEEEEEvNS4_8identityENS4_13SM90_TMA_LOADES19_vS1A_EENS_8epilogue10collective6detail29Sm90TmaWarpSpecializedAdapterINS1E_15DefaultEpilogueIaSK_SK_NS1D_6thread17LinearCombinationIaLi1EiiLNS1I_9ScaleType4KindE0ELNS_15FloatRoundStyleE2EaEENS1_15EpilogueDefaultEEEEEvvEEEEvNT_6ParamsE:
	.zero		1664


//--------------------- SYMBOLS --------------------------

	.type		.nv.reservedSmem.offset0,@object
	.size		.nv.reservedSmem.offset0,0x4
	.type		__assertfail,@function
